//
// Generated by NVIDIA NVVM Compiler
//
// Compiler Build ID: CL-36424714
// Cuda compilation tools, release 13.0, V13.0.88
// Based on NVVM 20.0.0
//

.version 9.0
.target sm_100
.address_size 64

	// .globl	_ZN3cub18CUB_300001_SM_10006detail11EmptyKernelIvEEvv
.global .align 1 .b8 _ZN30_INTERNAL_f8dac51c_4_k_cu_main4cuda3std3__45__cpo5beginE[1];
.global .align 1 .b8 _ZN30_INTERNAL_f8dac51c_4_k_cu_main4cuda3std3__45__cpo3endE[1];
.global .align 1 .b8 _ZN30_INTERNAL_f8dac51c_4_k_cu_main4cuda3std3__45__cpo6cbeginE[1];
.global .align 1 .b8 _ZN30_INTERNAL_f8dac51c_4_k_cu_main4cuda3std3__45__cpo4cendE[1];
.global .align 1 .b8 _ZN30_INTERNAL_f8dac51c_4_k_cu_main4cuda3std3__45__cpo6rbeginE[1];
.global .align 1 .b8 _ZN30_INTERNAL_f8dac51c_4_k_cu_main4cuda3std3__45__cpo4rendE[1];
.global .align 1 .b8 _ZN30_INTERNAL_f8dac51c_4_k_cu_main4cuda3std3__45__cpo7crbeginE[1];
.global .align 1 .b8 _ZN30_INTERNAL_f8dac51c_4_k_cu_main4cuda3std3__45__cpo5crendE[1];
.global .align 1 .b8 _ZN30_INTERNAL_f8dac51c_4_k_cu_main4cuda3std3__432_GLOBAL__N__f8dac51c_4_k_cu_main6ignoreE[1];
.global .align 1 .b8 _ZN30_INTERNAL_f8dac51c_4_k_cu_main4cuda3std3__419piecewise_constructE[1];
.global .align 1 .b8 _ZN30_INTERNAL_f8dac51c_4_k_cu_main4cuda3std3__48in_placeE[1];
.global .align 1 .b8 _ZN30_INTERNAL_f8dac51c_4_k_cu_main4cuda3std3__420unreachable_sentinelE[1];
.global .align 1 .b8 _ZN30_INTERNAL_f8dac51c_4_k_cu_main4cuda3std3__47nulloptE[1];
.global .align 1 .b8 _ZN30_INTERNAL_f8dac51c_4_k_cu_main4cuda3std3__48unexpectE[1];
.global .align 1 .b8 _ZN30_INTERNAL_f8dac51c_4_k_cu_main4cuda3std6ranges3__45__cpo4swapE[1];
.global .align 1 .b8 _ZN30_INTERNAL_f8dac51c_4_k_cu_main4cuda3std6ranges3__45__cpo9iter_moveE[1];
.global .align 1 .b8 _ZN30_INTERNAL_f8dac51c_4_k_cu_main4cuda3std6ranges3__45__cpo5beginE[1];
.global .align 1 .b8 _ZN30_INTERNAL_f8dac51c_4_k_cu_main4cuda3std6ranges3__45__cpo3endE[1];
.global .align 1 .b8 _ZN30_INTERNAL_f8dac51c_4_k_cu_main4cuda3std6ranges3__45__cpo6cbeginE[1];
.global .align 1 .b8 _ZN30_INTERNAL_f8dac51c_4_k_cu_main4cuda3std6ranges3__45__cpo4cendE[1];
.global .align 1 .b8 _ZN30_INTERNAL_f8dac51c_4_k_cu_main4cuda3std6ranges3__45__cpo7advanceE[1];
.global .align 1 .b8 _ZN30_INTERNAL_f8dac51c_4_k_cu_main4cuda3std6ranges3__45__cpo9iter_swapE[1];
.global .align 1 .b8 _ZN30_INTERNAL_f8dac51c_4_k_cu_main4cuda3std6ranges3__45__cpo4nextE[1];
.global .align 1 .b8 _ZN30_INTERNAL_f8dac51c_4_k_cu_main4cuda3std6ranges3__45__cpo4prevE[1];
.global .align 1 .b8 _ZN30_INTERNAL_f8dac51c_4_k_cu_main4cuda3std6ranges3__45__cpo4dataE[1];
.global .align 1 .b8 _ZN30_INTERNAL_f8dac51c_4_k_cu_main4cuda3std6ranges3__45__cpo5cdataE[1];
.global .align 1 .b8 _ZN30_INTERNAL_f8dac51c_4_k_cu_main4cuda3std6ranges3__45__cpo4sizeE[1];
.global .align 1 .b8 _ZN30_INTERNAL_f8dac51c_4_k_cu_main4cuda3std6ranges3__45__cpo5ssizeE[1];
.global .align 1 .b8 _ZN30_INTERNAL_f8dac51c_4_k_cu_main4cuda3std6ranges3__45__cpo8distanceE[1];
.global .align 1 .b8 _ZN30_INTERNAL_f8dac51c_4_k_cu_main6thrust24THRUST_300001_SM_1000_NS8cuda_cub3parE[1];
.global .align 1 .b8 _ZN30_INTERNAL_f8dac51c_4_k_cu_main6thrust24THRUST_300001_SM_1000_NS8cuda_cub10par_nosyncE[1];
.global .align 1 .b8 _ZN30_INTERNAL_f8dac51c_4_k_cu_main6thrust24THRUST_300001_SM_1000_NS6system6detail10sequential3seqE[1];
.global .align 1 .b8 _ZN30_INTERNAL_f8dac51c_4_k_cu_main6thrust24THRUST_300001_SM_1000_NS12placeholders2_1E[1];
.global .align 1 .b8 _ZN30_INTERNAL_f8dac51c_4_k_cu_main6thrust24THRUST_300001_SM_1000_NS12placeholders2_2E[1];
.global .align 1 .b8 _ZN30_INTERNAL_f8dac51c_4_k_cu_main6thrust24THRUST_300001_SM_1000_NS12placeholders2_3E[1];
.global .align 1 .b8 _ZN30_INTERNAL_f8dac51c_4_k_cu_main6thrust24THRUST_300001_SM_1000_NS12placeholders2_4E[1];
.global .align 1 .b8 _ZN30_INTERNAL_f8dac51c_4_k_cu_main6thrust24THRUST_300001_SM_1000_NS12placeholders2_5E[1];
.global .align 1 .b8 _ZN30_INTERNAL_f8dac51c_4_k_cu_main6thrust24THRUST_300001_SM_1000_NS12placeholders2_6E[1];
.global .align 1 .b8 _ZN30_INTERNAL_f8dac51c_4_k_cu_main6thrust24THRUST_300001_SM_1000_NS12placeholders2_7E[1];
.global .align 1 .b8 _ZN30_INTERNAL_f8dac51c_4_k_cu_main6thrust24THRUST_300001_SM_1000_NS12placeholders2_8E[1];
.global .align 1 .b8 _ZN30_INTERNAL_f8dac51c_4_k_cu_main6thrust24THRUST_300001_SM_1000_NS12placeholders2_9E[1];
.global .align 1 .b8 _ZN30_INTERNAL_f8dac51c_4_k_cu_main6thrust24THRUST_300001_SM_1000_NS12placeholders3_10E[1];
.global .align 1 .b8 _ZN30_INTERNAL_f8dac51c_4_k_cu_main6thrust24THRUST_300001_SM_1000_NS3seqE[1];

.visible .entry _ZN3cub18CUB_300001_SM_10006detail11EmptyKernelIvEEvv()
{


	ret;

}
	// .globl	_ZN3cub18CUB_300001_SM_10006detail8for_each13static_kernelINS2_12policy_hub_t12policy_500_tEmN6thrust24THRUST_300001_SM_1000_NS8cuda_cub20__uninitialized_fill7functorINS7_10device_ptrIdEEdEEEEvT0_T1_
.visible .entry _ZN3cub18CUB_300001_SM_10006detail8for_each13static_kernelINS2_12policy_hub_t12policy_500_tEmN6thrust24THRUST_300001_SM_1000_NS8cuda_cub20__uninitialized_fill7functorINS7_10device_ptrIdEEdEEEEvT0_T1_(
	.param .u64 _ZN3cub18CUB_300001_SM_10006detail8for_each13static_kernelINS2_12policy_hub_t12policy_500_tEmN6thrust24THRUST_300001_SM_1000_NS8cuda_cub20__uninitialized_fill7functorINS7_10device_ptrIdEEdEEEEvT0_T1__param_0,
	.param .align 8 .b8 _ZN3cub18CUB_300001_SM_10006detail8for_each13static_kernelINS2_12policy_hub_t12policy_500_tEmN6thrust24THRUST_300001_SM_1000_NS8cuda_cub20__uninitialized_fill7functorINS7_10device_ptrIdEEdEEEEvT0_T1__param_1[16]
)
.maxntid 256
{
	.reg .pred 	%p<4>;
	.reg .b32 	%r<5>;
	.reg .b64 	%rd<16>;
	.reg .b64 	%fd<3>;

	ld.param.f64 	%fd2, [_ZN3cub18CUB_300001_SM_10006detail8for_each13static_kernelINS2_12policy_hub_t12policy_500_tEmN6thrust24THRUST_300001_SM_1000_NS8cuda_cub20__uninitialized_fill7functorINS7_10device_ptrIdEEdEEEEvT0_T1__param_1+8];
	ld.param.u64 	%rd4, [_ZN3cub18CUB_300001_SM_10006detail8for_each13static_kernelINS2_12policy_hub_t12policy_500_tEmN6thrust24THRUST_300001_SM_1000_NS8cuda_cub20__uninitialized_fill7functorINS7_10device_ptrIdEEdEEEEvT0_T1__param_1];
	ld.param.u64 	%rd5, [_ZN3cub18CUB_300001_SM_10006detail8for_each13static_kernelINS2_12policy_hub_t12policy_500_tEmN6thrust24THRUST_300001_SM_1000_NS8cuda_cub20__uninitialized_fill7functorINS7_10device_ptrIdEEdEEEEvT0_T1__param_0];
	mov.u32 	%r2, %ctaid.x;
	mul.wide.u32 	%rd1, %r2, 512;
	sub.s64 	%rd2, %rd5, %rd1;
	setp.lt.u64 	%p1, %rd2, 512;
	@%p1 bra 	$L__BB1_2;
	mov.u32 	%r4, %tid.x;
	cvta.to.global.u64 	%rd11, %rd4;
	cvt.u64.u32 	%rd12, %r4;
	add.s64 	%rd13, %rd1, %rd12;
	shl.b64 	%rd14, %rd13, 3;
	add.s64 	%rd15, %rd11, %rd14;
	st.global.f64 	[%rd15], %fd2;
	st.global.f64 	[%rd15+2048], %fd2;
	bra.uni 	$L__BB1_6;
$L__BB1_2:
	cvta.to.global.u64 	%rd6, %rd4;
	mov.u32 	%r1, %tid.x;
	cvt.u64.u32 	%rd7, %r1;
	setp.le.u64 	%p2, %rd2, %rd7;
	add.s64 	%rd8, %rd1, %rd7;
	shl.b64 	%rd9, %rd8, 3;
	add.s64 	%rd3, %rd6, %rd9;
	@%p2 bra 	$L__BB1_4;
	st.global.f64 	[%rd3], %fd2;
$L__BB1_4:
	add.s32 	%r3, %r1, 256;
	cvt.u64.u32 	%rd10, %r3;
	setp.le.u64 	%p3, %rd2, %rd10;
	@%p3 bra 	$L__BB1_6;
	st.global.f64 	[%rd3+2048], %fd2;
$L__BB1_6:
	ret;

}
	// .globl	_ZN3cub18CUB_300001_SM_10006detail8for_each13static_kernelINS2_12policy_hub_t12policy_500_tElN6thrust24THRUST_300001_SM_1000_NS8cuda_cub10__tabulate7functorINS7_6detail15normal_iteratorINS7_10device_ptrIdEEEENS7_6system6detail7generic6detail22compute_sequence_valueIdvEElEEEEvT0_T1_
.visible .entry _ZN3cub18CUB_300001_SM_10006detail8for_each13static_kernelINS2_12policy_hub_t12policy_500_tElN6thrust24THRUST_300001_SM_1000_NS8cuda_cub10__tabulate7functorINS7_6detail15normal_iteratorINS7_10device_ptrIdEEEENS7_6system6detail7generic6detail22compute_sequence_valueIdvEElEEEEvT0_T1_(
	.param .u64 _ZN3cub18CUB_300001_SM_10006detail8for_each13static_kernelINS2_12policy_hub_t12policy_500_tElN6thrust24THRUST_300001_SM_1000_NS8cuda_cub10__tabulate7functorINS7_6detail15normal_iteratorINS7_10device_ptrIdEEEENS7_6system6detail7generic6detail22compute_sequence_valueIdvEElEEEEvT0_T1__param_0,
	.param .align 8 .b8 _ZN3cub18CUB_300001_SM_10006detail8for_each13static_kernelINS2_12policy_hub_t12policy_500_tElN6thrust24THRUST_300001_SM_1000_NS8cuda_cub10__tabulate7functorINS7_6detail15normal_iteratorINS7_10device_ptrIdEEEENS7_6system6detail7generic6detail22compute_sequence_valueIdvEElEEEEvT0_T1__param_1[24]
)
.maxntid 256
{
	.reg .pred 	%p<4>;
	.reg .b32 	%r<6>;
	.reg .b64 	%rd<21>;
	.reg .b64 	%fd<13>;

	ld.param.f64 	%fd4, [_ZN3cub18CUB_300001_SM_10006detail8for_each13static_kernelINS2_12policy_hub_t12policy_500_tElN6thrust24THRUST_300001_SM_1000_NS8cuda_cub10__tabulate7functorINS7_6detail15normal_iteratorINS7_10device_ptrIdEEEENS7_6system6detail7generic6detail22compute_sequence_valueIdvEElEEEEvT0_T1__param_1+16];
	ld.param.f64 	%fd3, [_ZN3cub18CUB_300001_SM_10006detail8for_each13static_kernelINS2_12policy_hub_t12policy_500_tElN6thrust24THRUST_300001_SM_1000_NS8cuda_cub10__tabulate7functorINS7_6detail15normal_iteratorINS7_10device_ptrIdEEEENS7_6system6detail7generic6detail22compute_sequence_valueIdvEElEEEEvT0_T1__param_1+8];
	ld.param.u64 	%rd7, [_ZN3cub18CUB_300001_SM_10006detail8for_each13static_kernelINS2_12policy_hub_t12policy_500_tElN6thrust24THRUST_300001_SM_1000_NS8cuda_cub10__tabulate7functorINS7_6detail15normal_iteratorINS7_10device_ptrIdEEEENS7_6system6detail7generic6detail22compute_sequence_valueIdvEElEEEEvT0_T1__param_1];
	ld.param.u64 	%rd8, [_ZN3cub18CUB_300001_SM_10006detail8for_each13static_kernelINS2_12policy_hub_t12policy_500_tElN6thrust24THRUST_300001_SM_1000_NS8cuda_cub10__tabulate7functorINS7_6detail15normal_iteratorINS7_10device_ptrIdEEEENS7_6system6detail7generic6detail22compute_sequence_valueIdvEElEEEEvT0_T1__param_0];
	mov.u32 	%r1, %ctaid.x;
	mul.wide.u32 	%rd1, %r1, 512;
	sub.s64 	%rd2, %rd8, %rd1;
	setp.lt.s64 	%p1, %rd2, 512;
	@%p1 bra 	$L__BB2_2;
	mov.u32 	%r5, %tid.x;
	cvta.to.global.u64 	%rd15, %rd7;
	cvt.u64.u32 	%rd16, %r5;
	add.s64 	%rd17, %rd1, %rd16;
	cvt.rn.f64.u64 	%fd9, %rd17;
	fma.rn.f64 	%fd10, %fd4, %fd9, %fd3;
	shl.b64 	%rd18, %rd17, 3;
	add.s64 	%rd19, %rd15, %rd18;
	st.global.f64 	[%rd19], %fd10;
	add.s64 	%rd20, %rd17, 256;
	cvt.rn.f64.u64 	%fd11, %rd20;
	fma.rn.f64 	%fd12, %fd4, %fd11, %fd3;
	st.global.f64 	[%rd19+2048], %fd12;
	bra.uni 	$L__BB2_6;
$L__BB2_2:
	cvta.to.global.u64 	%rd3, %rd7;
	mov.u32 	%r2, %tid.x;
	cvt.s64.s32 	%rd4, %rd2;
	cvt.u64.u32 	%rd5, %r2;
	setp.le.s64 	%p2, %rd4, %rd5;
	@%p2 bra 	$L__BB2_4;
	add.s64 	%rd9, %rd1, %rd5;
	cvt.rn.f64.u64 	%fd5, %rd9;
	fma.rn.f64 	%fd6, %fd4, %fd5, %fd3;
	shl.b64 	%rd10, %rd9, 3;
	add.s64 	%rd11, %rd3, %rd10;
	st.global.f64 	[%rd11], %fd6;
$L__BB2_4:
	cvt.u32.u64 	%r3, %rd5;
	add.s32 	%r4, %r3, 256;
	cvt.u64.u32 	%rd6, %r4;
	setp.le.s64 	%p3, %rd4, %rd6;
	@%p3 bra 	$L__BB2_6;
	add.s64 	%rd12, %rd1, %rd6;
	shl.b64 	%rd13, %rd12, 3;
	cvt.rn.f64.u64 	%fd7, %rd12;
	fma.rn.f64 	%fd8, %fd4, %fd7, %fd3;
	add.s64 	%rd14, %rd13, %rd3;
	st.global.f64 	[%rd14], %fd8;
$L__BB2_6:
	ret;

}
	// .globl	_ZN3cub18CUB_300001_SM_10006detail8for_each13static_kernelINS2_12policy_hub_t12policy_500_tElN6thrust24THRUST_300001_SM_1000_NS8cuda_cub6__fill7functorINS7_6detail15normal_iteratorINS7_10device_ptrIdEEEEdEEEEvT0_T1_
.visible .entry _ZN3cub18CUB_300001_SM_10006detail8for_each13static_kernelINS2_12policy_hub_t12policy_500_tElN6thrust24THRUST_300001_SM_1000_NS8cuda_cub6__fill7functorINS7_6detail15normal_iteratorINS7_10device_ptrIdEEEEdEEEEvT0_T1_(
	.param .u64 _ZN3cub18CUB_300001_SM_10006detail8for_each13static_kernelINS2_12policy_hub_t12policy_500_tElN6thrust24THRUST_300001_SM_1000_NS8cuda_cub6__fill7functorINS7_6detail15normal_iteratorINS7_10device_ptrIdEEEEdEEEEvT0_T1__param_0,
	.param .align 8 .b8 _ZN3cub18CUB_300001_SM_10006detail8for_each13static_kernelINS2_12policy_hub_t12policy_500_tElN6thrust24THRUST_300001_SM_1000_NS8cuda_cub6__fill7functorINS7_6detail15normal_iteratorINS7_10device_ptrIdEEEEdEEEEvT0_T1__param_1[16]
)
.maxntid 256
{
	.reg .pred 	%p<4>;
	.reg .b32 	%r<5>;
	.reg .b64 	%rd<17>;
	.reg .b64 	%fd<3>;

	ld.param.f64 	%fd2, [_ZN3cub18CUB_300001_SM_10006detail8for_each13static_kernelINS2_12policy_hub_t12policy_500_tElN6thrust24THRUST_300001_SM_1000_NS8cuda_cub6__fill7functorINS7_6detail15normal_iteratorINS7_10device_ptrIdEEEEdEEEEvT0_T1__param_1+8];
	ld.param.u64 	%rd5, [_ZN3cub18CUB_300001_SM_10006detail8for_each13static_kernelINS2_12policy_hub_t12policy_500_tElN6thrust24THRUST_300001_SM_1000_NS8cuda_cub6__fill7functorINS7_6detail15normal_iteratorINS7_10device_ptrIdEEEEdEEEEvT0_T1__param_1];
	ld.param.u64 	%rd6, [_ZN3cub18CUB_300001_SM_10006detail8for_each13static_kernelINS2_12policy_hub_t12policy_500_tElN6thrust24THRUST_300001_SM_1000_NS8cuda_cub6__fill7functorINS7_6detail15normal_iteratorINS7_10device_ptrIdEEEEdEEEEvT0_T1__param_0];
	mov.u32 	%r2, %ctaid.x;
	mul.wide.u32 	%rd1, %r2, 512;
	sub.s64 	%rd2, %rd6, %rd1;
	setp.lt.s64 	%p1, %rd2, 512;
	@%p1 bra 	$L__BB3_2;
	mov.u32 	%r4, %tid.x;
	cvta.to.global.u64 	%rd12, %rd5;
	cvt.u64.u32 	%rd13, %r4;
	add.s64 	%rd14, %rd1, %rd13;
	shl.b64 	%rd15, %rd14, 3;
	add.s64 	%rd16, %rd12, %rd15;
	st.global.f64 	[%rd16], %fd2;
	st.global.f64 	[%rd16+2048], %fd2;
	bra.uni 	$L__BB3_6;
$L__BB3_2:
	cvta.to.global.u64 	%rd7, %rd5;
	mov.u32 	%r1, %tid.x;
	cvt.s64.s32 	%rd3, %rd2;
	cvt.u64.u32 	%rd8, %r1;
	setp.le.s64 	%p2, %rd3, %rd8;
	add.s64 	%rd9, %rd1, %rd8;
	shl.b64 	%rd10, %rd9, 3;
	add.s64 	%rd4, %rd7, %rd10;
	@%p2 bra 	$L__BB3_4;
	st.global.f64 	[%rd4], %fd2;
$L__BB3_4:
	add.s32 	%r3, %r1, 256;
	cvt.u64.u32 	%rd11, %r3;
	setp.le.s64 	%p3, %rd3, %rd11;
	@%p3 bra 	$L__BB3_6;
	st.global.f64 	[%rd4+2048], %fd2;
$L__BB3_6:
	ret;

}
	// .globl	_ZN3cub18CUB_300001_SM_10006detail9transform16transform_kernelINS2_10policy_hubILb1EN4cuda3std3__45tupleIJN6thrust24THRUST_300001_SM_1000_NS6detail15normal_iteratorINSA_10device_ptrIdEEEESF_EEEE10policy1000Ei5saxpySF_JPdSK_EEEvT0_iT1_T2_DpNS2_10kernel_argIT3_EE
.visible .entry _ZN3cub18CUB_300001_SM_10006detail9transform16transform_kernelINS2_10policy_hubILb1EN4cuda3std3__45tupleIJN6thrust24THRUST_300001_SM_1000_NS6detail15normal_iteratorINSA_10device_ptrIdEEEESF_EEEE10policy1000Ei5saxpySF_JPdSK_EEEvT0_iT1_T2_DpNS2_10kernel_argIT3_EE(
	.param .u32 _ZN3cub18CUB_300001_SM_10006detail9transform16transform_kernelINS2_10policy_hubILb1EN4cuda3std3__45tupleIJN6thrust24THRUST_300001_SM_1000_NS6detail15normal_iteratorINSA_10device_ptrIdEEEESF_EEEE10policy1000Ei5saxpySF_JPdSK_EEEvT0_iT1_T2_DpNS2_10kernel_argIT3_EE_param_0,
	.param .u32 _ZN3cub18CUB_300001_SM_10006detail9transform16transform_kernelINS2_10policy_hubILb1EN4cuda3std3__45tupleIJN6thrust24THRUST_300001_SM_1000_NS6detail15normal_iteratorINSA_10device_ptrIdEEEESF_EEEE10policy1000Ei5saxpySF_JPdSK_EEEvT0_iT1_T2_DpNS2_10kernel_argIT3_EE_param_1,
	.param .align 8 .b8 _ZN3cub18CUB_300001_SM_10006detail9transform16transform_kernelINS2_10policy_hubILb1EN4cuda3std3__45tupleIJN6thrust24THRUST_300001_SM_1000_NS6detail15normal_iteratorINSA_10device_ptrIdEEEESF_EEEE10policy1000Ei5saxpySF_JPdSK_EEEvT0_iT1_T2_DpNS2_10kernel_argIT3_EE_param_2[8],
	.param .align 8 .b8 _ZN3cub18CUB_300001_SM_10006detail9transform16transform_kernelINS2_10policy_hubILb1EN4cuda3std3__45tupleIJN6thrust24THRUST_300001_SM_1000_NS6detail15normal_iteratorINSA_10device_ptrIdEEEESF_EEEE10policy1000Ei5saxpySF_JPdSK_EEEvT0_iT1_T2_DpNS2_10kernel_argIT3_EE_param_3[8],
	.param .align 8 .b8 _ZN3cub18CUB_300001_SM_10006detail9transform16transform_kernelINS2_10policy_hubILb1EN4cuda3std3__45tupleIJN6thrust24THRUST_300001_SM_1000_NS6detail15normal_iteratorINSA_10device_ptrIdEEEESF_EEEE10policy1000Ei5saxpySF_JPdSK_EEEvT0_iT1_T2_DpNS2_10kernel_argIT3_EE_param_4[16],
	.param .align 8 .b8 _ZN3cub18CUB_300001_SM_10006detail9transform16transform_kernelINS2_10policy_hubILb1EN4cuda3std3__45tupleIJN6thrust24THRUST_300001_SM_1000_NS6detail15normal_iteratorINSA_10device_ptrIdEEEESF_EEEE10policy1000Ei5saxpySF_JPdSK_EEEvT0_iT1_T2_DpNS2_10kernel_argIT3_EE_param_5[16]
)
.maxntid 128
{
	.reg .pred 	%p<38>;
	.reg .b32 	%r<84>;
	.reg .b64 	%rd<98>;
	.reg .b64 	%fd<93>;

	ld.param.f64 	%fd2, [_ZN3cub18CUB_300001_SM_10006detail9transform16transform_kernelINS2_10policy_hubILb1EN4cuda3std3__45tupleIJN6thrust24THRUST_300001_SM_1000_NS6detail15normal_iteratorINSA_10device_ptrIdEEEESF_EEEE10policy1000Ei5saxpySF_JPdSK_EEEvT0_iT1_T2_DpNS2_10kernel_argIT3_EE_param_2];
	ld.param.u32 	%r45, [_ZN3cub18CUB_300001_SM_10006detail9transform16transform_kernelINS2_10policy_hubILb1EN4cuda3std3__45tupleIJN6thrust24THRUST_300001_SM_1000_NS6detail15normal_iteratorINSA_10device_ptrIdEEEESF_EEEE10policy1000Ei5saxpySF_JPdSK_EEEvT0_iT1_T2_DpNS2_10kernel_argIT3_EE_param_0];
	ld.param.u64 	%rd26, [_ZN3cub18CUB_300001_SM_10006detail9transform16transform_kernelINS2_10policy_hubILb1EN4cuda3std3__45tupleIJN6thrust24THRUST_300001_SM_1000_NS6detail15normal_iteratorINSA_10device_ptrIdEEEESF_EEEE10policy1000Ei5saxpySF_JPdSK_EEEvT0_iT1_T2_DpNS2_10kernel_argIT3_EE_param_5];
	ld.param.u64 	%rd24, [_ZN3cub18CUB_300001_SM_10006detail9transform16transform_kernelINS2_10policy_hubILb1EN4cuda3std3__45tupleIJN6thrust24THRUST_300001_SM_1000_NS6detail15normal_iteratorINSA_10device_ptrIdEEEESF_EEEE10policy1000Ei5saxpySF_JPdSK_EEEvT0_iT1_T2_DpNS2_10kernel_argIT3_EE_param_4];
	ld.param.u64 	%rd28, [_ZN3cub18CUB_300001_SM_10006detail9transform16transform_kernelINS2_10policy_hubILb1EN4cuda3std3__45tupleIJN6thrust24THRUST_300001_SM_1000_NS6detail15normal_iteratorINSA_10device_ptrIdEEEESF_EEEE10policy1000Ei5saxpySF_JPdSK_EEEvT0_iT1_T2_DpNS2_10kernel_argIT3_EE_param_3];
	ld.param.u32 	%r44, [_ZN3cub18CUB_300001_SM_10006detail9transform16transform_kernelINS2_10policy_hubILb1EN4cuda3std3__45tupleIJN6thrust24THRUST_300001_SM_1000_NS6detail15normal_iteratorINSA_10device_ptrIdEEEESF_EEEE10policy1000Ei5saxpySF_JPdSK_EEEvT0_iT1_T2_DpNS2_10kernel_argIT3_EE_param_1];
	cvta.to.global.u64 	%rd1, %rd28;
	cvta.to.global.u64 	%rd2, %rd24;
	cvta.to.global.u64 	%rd3, %rd26;
	shl.b32 	%r1, %r44, 7;
	mov.u32 	%r46, %ctaid.x;
	mul.lo.s32 	%r2, %r1, %r46;
	sub.s32 	%r3, %r45, %r2;
	min.s32 	%r4, %r1, %r3;
	shl.b32 	%r5, %r4, 3;
	mov.u32 	%r6, %tid.x;
	shl.b32 	%r74, %r6, 7;
	setp.ge.s32 	%p1, %r74, %r5;
	@%p1 bra 	$L__BB4_5;
	mul.wide.u32 	%rd4, %r6, 128;
	add.s64 	%rd29, %rd2, %rd4;
	mul.wide.s32 	%rd5, %r2, 8;
	add.s64 	%rd95, %rd29, %rd5;
	mov.u32 	%r73, %r74;
$L__BB4_2:
	.pragma "nounroll";
	// begin inline asm
	prefetch.global.L2 [%rd95];
	// end inline asm
	add.s32 	%r73, %r73, 16384;
	add.s64 	%rd95, %rd95, 16384;
	setp.lt.s32 	%p2, %r73, %r5;
	@%p2 bra 	$L__BB4_2;
	add.s64 	%rd31, %rd3, %rd4;
	add.s64 	%rd96, %rd31, %rd5;
$L__BB4_4:
	.pragma "nounroll";
	// begin inline asm
	prefetch.global.L2 [%rd96];
	// end inline asm
	add.s32 	%r74, %r74, 16384;
	add.s64 	%rd96, %rd96, 16384;
	setp.lt.s32 	%p3, %r74, %r5;
	@%p3 bra 	$L__BB4_4;
$L__BB4_5:
	mul.wide.s32 	%rd97, %r2, 8;
	add.s64 	%rd12, %rd2, %rd97;
	add.s64 	%rd13, %rd3, %rd97;
	add.s64 	%rd14, %rd1, %rd97;
	setp.gt.s32 	%p4, %r1, %r3;
	@%p4 bra 	$L__BB4_18;
	setp.lt.s32 	%p5, %r44, 1;
	@%p5 bra 	$L__BB4_59;
	setp.lt.u32 	%p6, %r44, 8;
	mov.b32 	%r82, 0;
	@%p6 bra 	$L__BB4_10;
	and.b32  	%r48, %r44, 2147483640;
	neg.s32 	%r76, %r48;
	mul.wide.u32 	%rd34, %r6, 8;
	add.s64 	%rd15, %rd1, %rd34;
	add.s64 	%rd35, %rd97, 3072;
	add.s32 	%r75, %r6, 128;
	add.s64 	%rd17, %rd3, %rd35;
	add.s64 	%rd18, %rd1, %rd35;
$L__BB4_9:
	.pragma "nounroll";
	and.b32  	%r82, %r44, 2147483640;
	mul.wide.s32 	%rd36, %r75, 8;
	cvta.to.global.u64 	%rd37, %rd24;
	mov.u32 	%r49, %ctaid.x;
	mul.lo.s32 	%r50, %r44, %r49;
	shl.b32 	%r51, %r50, 7;
	mul.wide.s32 	%rd38, %r51, 8;
	add.s64 	%rd39, %rd38, %rd37;
	add.s64 	%rd40, %rd39, %rd36;
	add.s64 	%rd41, %rd17, %rd36;
	add.s64 	%rd42, %rd18, %rd36;
	mul.wide.u32 	%rd43, %r6, 8;
	add.s64 	%rd44, %rd37, %rd43;
	add.s64 	%rd45, %rd44, %rd97;
	cvta.to.global.u64 	%rd46, %rd26;
	add.s64 	%rd47, %rd46, %rd43;
	add.s64 	%rd48, %rd47, %rd97;
	ld.global.f64 	%fd3, [%rd45];
	ld.global.f64 	%fd4, [%rd48];
	fma.rn.f64 	%fd5, %fd2, %fd3, %fd4;
	add.s64 	%rd49, %rd15, %rd97;
	st.global.f64 	[%rd49], %fd5;
	ld.global.f64 	%fd6, [%rd40];
	ld.global.f64 	%fd7, [%rd41+-3072];
	fma.rn.f64 	%fd8, %fd2, %fd6, %fd7;
	st.global.f64 	[%rd42+-3072], %fd8;
	ld.global.f64 	%fd9, [%rd40+1024];
	ld.global.f64 	%fd10, [%rd41+-2048];
	fma.rn.f64 	%fd11, %fd2, %fd9, %fd10;
	st.global.f64 	[%rd42+-2048], %fd11;
	ld.global.f64 	%fd12, [%rd40+2048];
	ld.global.f64 	%fd13, [%rd41+-1024];
	fma.rn.f64 	%fd14, %fd2, %fd12, %fd13;
	st.global.f64 	[%rd42+-1024], %fd14;
	ld.global.f64 	%fd15, [%rd40+3072];
	ld.global.f64 	%fd16, [%rd41];
	fma.rn.f64 	%fd17, %fd2, %fd15, %fd16;
	st.global.f64 	[%rd42], %fd17;
	ld.global.f64 	%fd18, [%rd40+4096];
	ld.global.f64 	%fd19, [%rd41+1024];
	fma.rn.f64 	%fd20, %fd2, %fd18, %fd19;
	st.global.f64 	[%rd42+1024], %fd20;
	ld.global.f64 	%fd21, [%rd40+5120];
	ld.global.f64 	%fd22, [%rd41+2048];
	fma.rn.f64 	%fd23, %fd2, %fd21, %fd22;
	st.global.f64 	[%rd42+2048], %fd23;
	ld.global.f64 	%fd24, [%rd40+6144];
	ld.global.f64 	%fd25, [%rd41+3072];
	fma.rn.f64 	%fd26, %fd2, %fd24, %fd25;
	st.global.f64 	[%rd42+3072], %fd26;
	add.s32 	%r76, %r76, 8;
	add.s64 	%rd97, %rd97, 8192;
	add.s32 	%r75, %r75, 1024;
	setp.eq.s32 	%p7, %r76, 0;
	@%p7 bra 	$L__BB4_10;
	bra.uni 	$L__BB4_9;
$L__BB4_10:
	and.b32  	%r38, %r44, 7;
	setp.eq.s32 	%p8, %r38, 0;
	@%p8 bra 	$L__BB4_59;
	and.b32  	%r39, %r44, 3;
	setp.lt.u32 	%p9, %r38, 4;
	@%p9 bra 	$L__BB4_13;
	shl.b32 	%r52, %r82, 7;
	add.s32 	%r53, %r52, %r6;
	mul.wide.s32 	%rd50, %r53, 8;
	add.s64 	%rd51, %rd12, %rd50;
	add.s64 	%rd52, %rd13, %rd50;
	ld.global.f64 	%fd27, [%rd51];
	ld.global.f64 	%fd28, [%rd52];
	fma.rn.f64 	%fd29, %fd2, %fd27, %fd28;
	add.s64 	%rd53, %rd14, %rd50;
	st.global.f64 	[%rd53], %fd29;
	ld.global.f64 	%fd30, [%rd51+1024];
	ld.global.f64 	%fd31, [%rd52+1024];
	fma.rn.f64 	%fd32, %fd2, %fd30, %fd31;
	st.global.f64 	[%rd53+1024], %fd32;
	ld.global.f64 	%fd33, [%rd51+2048];
	ld.global.f64 	%fd34, [%rd52+2048];
	fma.rn.f64 	%fd35, %fd2, %fd33, %fd34;
	st.global.f64 	[%rd53+2048], %fd35;
	ld.global.f64 	%fd36, [%rd51+3072];
	ld.global.f64 	%fd37, [%rd52+3072];
	fma.rn.f64 	%fd38, %fd2, %fd36, %fd37;
	st.global.f64 	[%rd53+3072], %fd38;
	add.s32 	%r82, %r82, 4;
$L__BB4_13:
	setp.eq.s32 	%p10, %r39, 0;
	@%p10 bra 	$L__BB4_59;
	setp.eq.s32 	%p11, %r39, 1;
	@%p11 bra 	$L__BB4_16;
	shl.b32 	%r54, %r82, 7;
	add.s32 	%r55, %r54, %r6;
	mul.wide.s32 	%rd54, %r55, 8;
	add.s64 	%rd55, %rd12, %rd54;
	add.s64 	%rd56, %rd13, %rd54;
	ld.global.f64 	%fd39, [%rd55];
	ld.global.f64 	%fd40, [%rd56];
	fma.rn.f64 	%fd41, %fd2, %fd39, %fd40;
	add.s64 	%rd57, %rd14, %rd54;
	st.global.f64 	[%rd57], %fd41;
	ld.global.f64 	%fd42, [%rd55+1024];
	ld.global.f64 	%fd43, [%rd56+1024];
	fma.rn.f64 	%fd44, %fd2, %fd42, %fd43;
	st.global.f64 	[%rd57+1024], %fd44;
	add.s32 	%r82, %r82, 2;
$L__BB4_16:
	and.b32  	%r56, %r44, 1;
	setp.eq.b32 	%p12, %r56, 1;
	not.pred 	%p13, %p12;
	@%p13 bra 	$L__BB4_59;
	shl.b32 	%r57, %r82, 7;
	add.s32 	%r58, %r57, %r6;
	mul.wide.s32 	%rd58, %r58, 8;
	add.s64 	%rd59, %rd12, %rd58;
	add.s64 	%rd60, %rd13, %rd58;
	ld.global.f64 	%fd45, [%rd59];
	ld.global.f64 	%fd46, [%rd60];
	fma.rn.f64 	%fd47, %fd2, %fd45, %fd46;
	add.s64 	%rd61, %rd14, %rd58;
	st.global.f64 	[%rd61], %fd47;
	bra.uni 	$L__BB4_59;
$L__BB4_18:
	setp.lt.s32 	%p14, %r44, 1;
	@%p14 bra 	$L__BB4_59;
	and.b32  	%r14, %r44, 7;
	setp.lt.u32 	%p15, %r44, 8;
	mov.b32 	%r78, 0;
	@%p15 bra 	$L__BB4_38;
	and.b32  	%r78, %r44, 2147483640;
	mov.b32 	%r77, 0;
$L__BB4_21:
	.pragma "nounroll";
	shl.b32 	%r61, %r77, 7;
	add.s32 	%r22, %r61, %r6;
	setp.ge.s32 	%p16, %r22, %r4;
	@%p16 bra 	$L__BB4_23;
	mul.wide.u32 	%rd62, %r22, 8;
	add.s64 	%rd63, %rd12, %rd62;
	add.s64 	%rd64, %rd13, %rd62;
	ld.global.f64 	%fd48, [%rd63];
	ld.global.f64 	%fd49, [%rd64];
	fma.rn.f64 	%fd50, %fd2, %fd48, %fd49;
	add.s64 	%rd65, %rd14, %rd62;
	st.global.f64 	[%rd65], %fd50;
$L__BB4_23:
	add.s32 	%r62, %r22, 128;
	setp.ge.s32 	%p17, %r62, %r4;
	mul.wide.s32 	%rd66, %r62, 8;
	add.s64 	%rd21, %rd12, %rd66;
	add.s64 	%rd22, %rd13, %rd66;
	add.s64 	%rd23, %rd14, %rd66;
	@%p17 bra 	$L__BB4_25;
	ld.global.f64 	%fd51, [%rd21];
	ld.global.f64 	%fd52, [%rd22];
	fma.rn.f64 	%fd53, %fd2, %fd51, %fd52;
	st.global.f64 	[%rd23], %fd53;
$L__BB4_25:
	add.s32 	%r63, %r22, 256;
	setp.ge.s32 	%p18, %r63, %r4;
	@%p18 bra 	$L__BB4_27;
	ld.global.f64 	%fd54, [%rd21+1024];
	ld.global.f64 	%fd55, [%rd22+1024];
	fma.rn.f64 	%fd56, %fd2, %fd54, %fd55;
	st.global.f64 	[%rd23+1024], %fd56;
$L__BB4_27:
	add.s32 	%r64, %r22, 384;
	setp.ge.s32 	%p19, %r64, %r4;
	@%p19 bra 	$L__BB4_29;
	ld.global.f64 	%fd57, [%rd21+2048];
	ld.global.f64 	%fd58, [%rd22+2048];
	fma.rn.f64 	%fd59, %fd2, %fd57, %fd58;
	st.global.f64 	[%rd23+2048], %fd59;
$L__BB4_29:
	add.s32 	%r65, %r22, 512;
	setp.ge.s32 	%p20, %r65, %r4;
	@%p20 bra 	$L__BB4_31;
	ld.global.f64 	%fd60, [%rd21+3072];
	ld.global.f64 	%fd61, [%rd22+3072];
	fma.rn.f64 	%fd62, %fd2, %fd60, %fd61;
	st.global.f64 	[%rd23+3072], %fd62;
$L__BB4_31:
	add.s32 	%r66, %r22, 640;
	setp.ge.s32 	%p21, %r66, %r4;
	@%p21 bra 	$L__BB4_33;
	ld.global.f64 	%fd63, [%rd21+4096];
	ld.global.f64 	%fd64, [%rd22+4096];
	fma.rn.f64 	%fd65, %fd2, %fd63, %fd64;
	st.global.f64 	[%rd23+4096], %fd65;
$L__BB4_33:
	add.s32 	%r67, %r22, 768;
	setp.ge.s32 	%p22, %r67, %r4;
	@%p22 bra 	$L__BB4_35;
	ld.global.f64 	%fd66, [%rd21+5120];
	ld.global.f64 	%fd67, [%rd22+5120];
	fma.rn.f64 	%fd68, %fd2, %fd66, %fd67;
	st.global.f64 	[%rd23+5120], %fd68;
$L__BB4_35:
	add.s32 	%r68, %r22, 896;
	setp.ge.s32 	%p23, %r68, %r4;
	@%p23 bra 	$L__BB4_37;
	ld.global.f64 	%fd69, [%rd21+6144];
	ld.global.f64 	%fd70, [%rd22+6144];
	fma.rn.f64 	%fd71, %fd2, %fd69, %fd70;
	st.global.f64 	[%rd23+6144], %fd71;
$L__BB4_37:
	add.s32 	%r77, %r77, 8;
	setp.ne.s32 	%p24, %r77, %r78;
	@%p24 bra 	$L__BB4_21;
$L__BB4_38:
	setp.eq.s32 	%p25, %r14, 0;
	@%p25 bra 	$L__BB4_59;
	and.b32  	%r25, %r44, 3;
	setp.lt.u32 	%p26, %r14, 4;
	@%p26 bra 	$L__BB4_49;
	shl.b32 	%r69, %r78, 7;
	add.s32 	%r26, %r69, %r6;
	setp.ge.s32 	%p27, %r26, %r4;
	@%p27 bra 	$L__BB4_42;
	mul.wide.s32 	%rd67, %r26, 8;
	add.s64 	%rd68, %rd12, %rd67;
	add.s64 	%rd69, %rd13, %rd67;
	ld.global.f64 	%fd72, [%rd68];
	ld.global.f64 	%fd73, [%rd69];
	fma.rn.f64 	%fd74, %fd2, %fd72, %fd73;
	add.s64 	%rd70, %rd14, %rd67;
	st.global.f64 	[%rd70], %fd74;
$L__BB4_42:
	add.s32 	%r27, %r26, 128;
	setp.ge.s32 	%p28, %r27, %r4;
	@%p28 bra 	$L__BB4_44;
	mul.wide.s32 	%rd71, %r27, 8;
	add.s64 	%rd72, %rd12, %rd71;
	add.s64 	%rd73, %rd13, %rd71;
	ld.global.f64 	%fd75, [%rd72];
	ld.global.f64 	%fd76, [%rd73];
	fma.rn.f64 	%fd77, %fd2, %fd75, %fd76;
	add.s64 	%rd74, %rd14, %rd71;
	st.global.f64 	[%rd74], %fd77;
$L__BB4_44:
	add.s32 	%r28, %r26, 256;
	setp.ge.s32 	%p29, %r28, %r4;
	@%p29 bra 	$L__BB4_46;
	mul.wide.s32 	%rd75, %r28, 8;
	add.s64 	%rd76, %rd12, %rd75;
	add.s64 	%rd77, %rd13, %rd75;
	ld.global.f64 	%fd78, [%rd76];
	ld.global.f64 	%fd79, [%rd77];
	fma.rn.f64 	%fd80, %fd2, %fd78, %fd79;
	add.s64 	%rd78, %rd14, %rd75;
	st.global.f64 	[%rd78], %fd80;
$L__BB4_46:
	add.s32 	%r29, %r26, 384;
	setp.ge.s32 	%p30, %r29, %r4;
	@%p30 bra 	$L__BB4_48;
	mul.wide.s32 	%rd79, %r29, 8;
	add.s64 	%rd80, %rd12, %rd79;
	add.s64 	%rd81, %rd13, %rd79;
	ld.global.f64 	%fd81, [%rd80];
	ld.global.f64 	%fd82, [%rd81];
	fma.rn.f64 	%fd83, %fd2, %fd81, %fd82;
	add.s64 	%rd82, %rd14, %rd79;
	st.global.f64 	[%rd82], %fd83;
$L__BB4_48:
	add.s32 	%r78, %r78, 4;
$L__BB4_49:
	setp.eq.s32 	%p31, %r25, 0;
	@%p31 bra 	$L__BB4_59;
	setp.eq.s32 	%p32, %r25, 1;
	@%p32 bra 	$L__BB4_56;
	shl.b32 	%r70, %r78, 7;
	add.s32 	%r32, %r70, %r6;
	setp.ge.s32 	%p33, %r32, %r4;
	@%p33 bra 	$L__BB4_53;
	mul.wide.s32 	%rd83, %r32, 8;
	add.s64 	%rd84, %rd12, %rd83;
	add.s64 	%rd85, %rd13, %rd83;
	ld.global.f64 	%fd84, [%rd84];
	ld.global.f64 	%fd85, [%rd85];
	fma.rn.f64 	%fd86, %fd2, %fd84, %fd85;
	add.s64 	%rd86, %rd14, %rd83;
	st.global.f64 	[%rd86], %fd86;
$L__BB4_53:
	add.s32 	%r33, %r32, 128;
	setp.ge.s32 	%p34, %r33, %r4;
	@%p34 bra 	$L__BB4_55;
	mul.wide.s32 	%rd87, %r33, 8;
	add.s64 	%rd88, %rd12, %rd87;
	add.s64 	%rd89, %rd13, %rd87;
	ld.global.f64 	%fd87, [%rd88];
	ld.global.f64 	%fd88, [%rd89];
	fma.rn.f64 	%fd89, %fd2, %fd87, %fd88;
	add.s64 	%rd90, %rd14, %rd87;
	st.global.f64 	[%rd90], %fd89;
$L__BB4_55:
	add.s32 	%r78, %r78, 2;
$L__BB4_56:
	and.b32  	%r71, %r44, 1;
	setp.eq.b32 	%p35, %r71, 1;
	not.pred 	%p36, %p35;
	@%p36 bra 	$L__BB4_59;
	shl.b32 	%r72, %r78, 7;
	add.s32 	%r36, %r72, %r6;
	setp.ge.s32 	%p37, %r36, %r4;
	@%p37 bra 	$L__BB4_59;
	mul.wide.s32 	%rd91, %r36, 8;
	add.s64 	%rd92, %rd12, %rd91;
	add.s64 	%rd93, %rd13, %rd91;
	ld.global.f64 	%fd90, [%rd92];
	ld.global.f64 	%fd91, [%rd93];
	fma.rn.f64 	%fd92, %fd2, %fd90, %fd91;
	add.s64 	%rd94, %rd14, %rd91;
	st.global.f64 	[%rd94], %fd92;
$L__BB4_59:
	ret;

}
	// .globl	_ZN3cub18CUB_300001_SM_10006detail9transform16transform_kernelINS2_10policy_hubILb1EN4cuda3std3__45tupleIJN6thrust24THRUST_300001_SM_1000_NS6detail15normal_iteratorINSA_10device_ptrIdEEEESF_EEEE10policy1000El5saxpySF_JPdSK_EEEvT0_iT1_T2_DpNS2_10kernel_argIT3_EE
.visible .entry _ZN3cub18CUB_300001_SM_10006detail9transform16transform_kernelINS2_10policy_hubILb1EN4cuda3std3__45tupleIJN6thrust24THRUST_300001_SM_1000_NS6detail15normal_iteratorINSA_10device_ptrIdEEEESF_EEEE10policy1000El5saxpySF_JPdSK_EEEvT0_iT1_T2_DpNS2_10kernel_argIT3_EE(
	.param .u64 _ZN3cub18CUB_300001_SM_10006detail9transform16transform_kernelINS2_10policy_hubILb1EN4cuda3std3__45tupleIJN6thrust24THRUST_300001_SM_1000_NS6detail15normal_iteratorINSA_10device_ptrIdEEEESF_EEEE10policy1000El5saxpySF_JPdSK_EEEvT0_iT1_T2_DpNS2_10kernel_argIT3_EE_param_0,
	.param .u32 _ZN3cub18CUB_300001_SM_10006detail9transform16transform_kernelINS2_10policy_hubILb1EN4cuda3std3__45tupleIJN6thrust24THRUST_300001_SM_1000_NS6detail15normal_iteratorINSA_10device_ptrIdEEEESF_EEEE10policy1000El5saxpySF_JPdSK_EEEvT0_iT1_T2_DpNS2_10kernel_argIT3_EE_param_1,
	.param .align 8 .b8 _ZN3cub18CUB_300001_SM_10006detail9transform16transform_kernelINS2_10policy_hubILb1EN4cuda3std3__45tupleIJN6thrust24THRUST_300001_SM_1000_NS6detail15normal_iteratorINSA_10device_ptrIdEEEESF_EEEE10policy1000El5saxpySF_JPdSK_EEEvT0_iT1_T2_DpNS2_10kernel_argIT3_EE_param_2[8],
	.param .align 8 .b8 _ZN3cub18CUB_300001_SM_10006detail9transform16transform_kernelINS2_10policy_hubILb1EN4cuda3std3__45tupleIJN6thrust24THRUST_300001_SM_1000_NS6detail15normal_iteratorINSA_10device_ptrIdEEEESF_EEEE10policy1000El5saxpySF_JPdSK_EEEvT0_iT1_T2_DpNS2_10kernel_argIT3_EE_param_3[8],
	.param .align 8 .b8 _ZN3cub18CUB_300001_SM_10006detail9transform16transform_kernelINS2_10policy_hubILb1EN4cuda3std3__45tupleIJN6thrust24THRUST_300001_SM_1000_NS6detail15normal_iteratorINSA_10device_ptrIdEEEESF_EEEE10policy1000El5saxpySF_JPdSK_EEEvT0_iT1_T2_DpNS2_10kernel_argIT3_EE_param_4[16],
	.param .align 8 .b8 _ZN3cub18CUB_300001_SM_10006detail9transform16transform_kernelINS2_10policy_hubILb1EN4cuda3std3__45tupleIJN6thrust24THRUST_300001_SM_1000_NS6detail15normal_iteratorINSA_10device_ptrIdEEEESF_EEEE10policy1000El5saxpySF_JPdSK_EEEvT0_iT1_T2_DpNS2_10kernel_argIT3_EE_param_5[16]
)
.maxntid 128
{
	.reg .pred 	%p<38>;
	.reg .b32 	%r<80>;
	.reg .b64 	%rd<107>;
	.reg .b64 	%fd<93>;

	ld.param.f64 	%fd2, [_ZN3cub18CUB_300001_SM_10006detail9transform16transform_kernelINS2_10policy_hubILb1EN4cuda3std3__45tupleIJN6thrust24THRUST_300001_SM_1000_NS6detail15normal_iteratorINSA_10device_ptrIdEEEESF_EEEE10policy1000El5saxpySF_JPdSK_EEEvT0_iT1_T2_DpNS2_10kernel_argIT3_EE_param_2];
	ld.param.u64 	%rd29, [_ZN3cub18CUB_300001_SM_10006detail9transform16transform_kernelINS2_10policy_hubILb1EN4cuda3std3__45tupleIJN6thrust24THRUST_300001_SM_1000_NS6detail15normal_iteratorINSA_10device_ptrIdEEEESF_EEEE10policy1000El5saxpySF_JPdSK_EEEvT0_iT1_T2_DpNS2_10kernel_argIT3_EE_param_0];
	ld.param.u64 	%rd27, [_ZN3cub18CUB_300001_SM_10006detail9transform16transform_kernelINS2_10policy_hubILb1EN4cuda3std3__45tupleIJN6thrust24THRUST_300001_SM_1000_NS6detail15normal_iteratorINSA_10device_ptrIdEEEESF_EEEE10policy1000El5saxpySF_JPdSK_EEEvT0_iT1_T2_DpNS2_10kernel_argIT3_EE_param_5];
	ld.param.u64 	%rd25, [_ZN3cub18CUB_300001_SM_10006detail9transform16transform_kernelINS2_10policy_hubILb1EN4cuda3std3__45tupleIJN6thrust24THRUST_300001_SM_1000_NS6detail15normal_iteratorINSA_10device_ptrIdEEEESF_EEEE10policy1000El5saxpySF_JPdSK_EEEvT0_iT1_T2_DpNS2_10kernel_argIT3_EE_param_4];
	ld.param.u64 	%rd30, [_ZN3cub18CUB_300001_SM_10006detail9transform16transform_kernelINS2_10policy_hubILb1EN4cuda3std3__45tupleIJN6thrust24THRUST_300001_SM_1000_NS6detail15normal_iteratorINSA_10device_ptrIdEEEESF_EEEE10policy1000El5saxpySF_JPdSK_EEEvT0_iT1_T2_DpNS2_10kernel_argIT3_EE_param_3];
	ld.param.u32 	%r42, [_ZN3cub18CUB_300001_SM_10006detail9transform16transform_kernelINS2_10policy_hubILb1EN4cuda3std3__45tupleIJN6thrust24THRUST_300001_SM_1000_NS6detail15normal_iteratorINSA_10device_ptrIdEEEESF_EEEE10policy1000El5saxpySF_JPdSK_EEEvT0_iT1_T2_DpNS2_10kernel_argIT3_EE_param_1];
	cvta.to.global.u64 	%rd1, %rd30;
	cvta.to.global.u64 	%rd2, %rd25;
	cvta.to.global.u64 	%rd3, %rd27;
	shl.b32 	%r1, %r42, 7;
	mov.u32 	%r43, %ctaid.x;
	cvt.u64.u32 	%rd31, %r43;
	cvt.s64.s32 	%rd32, %r1;
	mul.lo.s64 	%rd4, %rd32, %rd31;
	sub.s64 	%rd33, %rd29, %rd4;
	min.s64 	%rd34, %rd33, %rd32;
	cvt.u32.u64 	%r2, %rd34;
	shl.b32 	%r3, %r2, 3;
	mov.u32 	%r4, %tid.x;
	shl.b32 	%r70, %r4, 7;
	setp.ge.s32 	%p1, %r70, %r3;
	@%p1 bra 	$L__BB5_5;
	shl.b64 	%rd5, %rd4, 3;
	add.s64 	%rd35, %rd2, %rd5;
	mul.wide.u32 	%rd6, %r4, 128;
	add.s64 	%rd104, %rd35, %rd6;
	mov.u32 	%r69, %r70;
$L__BB5_2:
	.pragma "nounroll";
	// begin inline asm
	prefetch.global.L2 [%rd104];
	// end inline asm
	add.s32 	%r69, %r69, 16384;
	add.s64 	%rd104, %rd104, 16384;
	setp.lt.s32 	%p2, %r69, %r3;
	@%p2 bra 	$L__BB5_2;
	add.s64 	%rd37, %rd3, %rd5;
	add.s64 	%rd105, %rd37, %rd6;
$L__BB5_4:
	.pragma "nounroll";
	// begin inline asm
	prefetch.global.L2 [%rd105];
	// end inline asm
	add.s32 	%r70, %r70, 16384;
	add.s64 	%rd105, %rd105, 16384;
	setp.lt.s32 	%p3, %r70, %r3;
	@%p3 bra 	$L__BB5_4;
$L__BB5_5:
	shl.b64 	%rd106, %rd4, 3;
	add.s64 	%rd13, %rd2, %rd106;
	add.s64 	%rd14, %rd3, %rd106;
	add.s64 	%rd15, %rd1, %rd106;
	setp.eq.s32 	%p4, %r1, %r2;
	@%p4 bra 	$L__BB5_47;
	setp.lt.s32 	%p5, %r42, 1;
	@%p5 bra 	$L__BB5_59;
	and.b32  	%r10, %r42, 7;
	setp.lt.u32 	%p6, %r42, 8;
	mov.b32 	%r77, 0;
	@%p6 bra 	$L__BB5_26;
	and.b32  	%r77, %r42, 2147483640;
	mov.b32 	%r73, 0;
$L__BB5_9:
	.pragma "nounroll";
	shl.b32 	%r46, %r73, 7;
	add.s32 	%r20, %r46, %r4;
	setp.ge.s32 	%p7, %r20, %r2;
	@%p7 bra 	$L__BB5_11;
	mul.wide.u32 	%rd40, %r20, 8;
	add.s64 	%rd41, %rd13, %rd40;
	add.s64 	%rd42, %rd14, %rd40;
	ld.global.f64 	%fd3, [%rd41];
	ld.global.f64 	%fd4, [%rd42];
	fma.rn.f64 	%fd5, %fd2, %fd3, %fd4;
	add.s64 	%rd43, %rd15, %rd40;
	st.global.f64 	[%rd43], %fd5;
$L__BB5_11:
	add.s32 	%r47, %r20, 128;
	setp.ge.s32 	%p8, %r47, %r2;
	mul.wide.s32 	%rd44, %r47, 8;
	add.s64 	%rd22, %rd13, %rd44;
	add.s64 	%rd23, %rd14, %rd44;
	add.s64 	%rd24, %rd15, %rd44;
	@%p8 bra 	$L__BB5_13;
	ld.global.f64 	%fd6, [%rd22];
	ld.global.f64 	%fd7, [%rd23];
	fma.rn.f64 	%fd8, %fd2, %fd6, %fd7;
	st.global.f64 	[%rd24], %fd8;
$L__BB5_13:
	add.s32 	%r48, %r20, 256;
	setp.ge.s32 	%p9, %r48, %r2;
	@%p9 bra 	$L__BB5_15;
	ld.global.f64 	%fd9, [%rd22+1024];
	ld.global.f64 	%fd10, [%rd23+1024];
	fma.rn.f64 	%fd11, %fd2, %fd9, %fd10;
	st.global.f64 	[%rd24+1024], %fd11;
$L__BB5_15:
	add.s32 	%r49, %r20, 384;
	setp.ge.s32 	%p10, %r49, %r2;
	@%p10 bra 	$L__BB5_17;
	ld.global.f64 	%fd12, [%rd22+2048];
	ld.global.f64 	%fd13, [%rd23+2048];
	fma.rn.f64 	%fd14, %fd2, %fd12, %fd13;
	st.global.f64 	[%rd24+2048], %fd14;
$L__BB5_17:
	add.s32 	%r50, %r20, 512;
	setp.ge.s32 	%p11, %r50, %r2;
	@%p11 bra 	$L__BB5_19;
	ld.global.f64 	%fd15, [%rd22+3072];
	ld.global.f64 	%fd16, [%rd23+3072];
	fma.rn.f64 	%fd17, %fd2, %fd15, %fd16;
	st.global.f64 	[%rd24+3072], %fd17;
$L__BB5_19:
	add.s32 	%r51, %r20, 640;
	setp.ge.s32 	%p12, %r51, %r2;
	@%p12 bra 	$L__BB5_21;
	ld.global.f64 	%fd18, [%rd22+4096];
	ld.global.f64 	%fd19, [%rd23+4096];
	fma.rn.f64 	%fd20, %fd2, %fd18, %fd19;
	st.global.f64 	[%rd24+4096], %fd20;
$L__BB5_21:
	add.s32 	%r52, %r20, 768;
	setp.ge.s32 	%p13, %r52, %r2;
	@%p13 bra 	$L__BB5_23;
	ld.global.f64 	%fd21, [%rd22+5120];
	ld.global.f64 	%fd22, [%rd23+5120];
	fma.rn.f64 	%fd23, %fd2, %fd21, %fd22;
	st.global.f64 	[%rd24+5120], %fd23;
$L__BB5_23:
	add.s32 	%r53, %r20, 896;
	setp.ge.s32 	%p14, %r53, %r2;
	@%p14 bra 	$L__BB5_25;
	ld.global.f64 	%fd24, [%rd22+6144];
	ld.global.f64 	%fd25, [%rd23+6144];
	fma.rn.f64 	%fd26, %fd2, %fd24, %fd25;
	st.global.f64 	[%rd24+6144], %fd26;
$L__BB5_25:
	add.s32 	%r73, %r73, 8;
	setp.eq.s32 	%p15, %r73, %r77;
	@%p15 bra 	$L__BB5_26;
	bra.uni 	$L__BB5_9;
$L__BB5_26:
	setp.eq.s32 	%p16, %r10, 0;
	@%p16 bra 	$L__BB5_59;
	and.b32  	%r30, %r42, 3;
	setp.lt.u32 	%p17, %r10, 4;
	@%p17 bra 	$L__BB5_37;
	shl.b32 	%r54, %r77, 7;
	add.s32 	%r31, %r54, %r4;
	setp.ge.s32 	%p18, %r31, %r2;
	@%p18 bra 	$L__BB5_30;
	mul.wide.s32 	%rd45, %r31, 8;
	add.s64 	%rd46, %rd13, %rd45;
	add.s64 	%rd47, %rd14, %rd45;
	ld.global.f64 	%fd27, [%rd46];
	ld.global.f64 	%fd28, [%rd47];
	fma.rn.f64 	%fd29, %fd2, %fd27, %fd28;
	add.s64 	%rd48, %rd15, %rd45;
	st.global.f64 	[%rd48], %fd29;
$L__BB5_30:
	add.s32 	%r32, %r31, 128;
	setp.ge.s32 	%p19, %r32, %r2;
	@%p19 bra 	$L__BB5_32;
	mul.wide.s32 	%rd49, %r32, 8;
	add.s64 	%rd50, %rd13, %rd49;
	add.s64 	%rd51, %rd14, %rd49;
	ld.global.f64 	%fd30, [%rd50];
	ld.global.f64 	%fd31, [%rd51];
	fma.rn.f64 	%fd32, %fd2, %fd30, %fd31;
	add.s64 	%rd52, %rd15, %rd49;
	st.global.f64 	[%rd52], %fd32;
$L__BB5_32:
	add.s32 	%r33, %r31, 256;
	setp.ge.s32 	%p20, %r33, %r2;
	@%p20 bra 	$L__BB5_34;
	mul.wide.s32 	%rd53, %r33, 8;
	add.s64 	%rd54, %rd13, %rd53;
	add.s64 	%rd55, %rd14, %rd53;
	ld.global.f64 	%fd33, [%rd54];
	ld.global.f64 	%fd34, [%rd55];
	fma.rn.f64 	%fd35, %fd2, %fd33, %fd34;
	add.s64 	%rd56, %rd15, %rd53;
	st.global.f64 	[%rd56], %fd35;
$L__BB5_34:
	add.s32 	%r34, %r31, 384;
	setp.ge.s32 	%p21, %r34, %r2;
	@%p21 bra 	$L__BB5_36;
	mul.wide.s32 	%rd57, %r34, 8;
	add.s64 	%rd58, %rd13, %rd57;
	add.s64 	%rd59, %rd14, %rd57;
	ld.global.f64 	%fd36, [%rd58];
	ld.global.f64 	%fd37, [%rd59];
	fma.rn.f64 	%fd38, %fd2, %fd36, %fd37;
	add.s64 	%rd60, %rd15, %rd57;
	st.global.f64 	[%rd60], %fd38;
$L__BB5_36:
	add.s32 	%r77, %r77, 4;
$L__BB5_37:
	setp.eq.s32 	%p22, %r30, 0;
	@%p22 bra 	$L__BB5_59;
	setp.eq.s32 	%p23, %r30, 1;
	@%p23 bra 	$L__BB5_44;
	shl.b32 	%r55, %r77, 7;
	add.s32 	%r37, %r55, %r4;
	setp.ge.s32 	%p24, %r37, %r2;
	@%p24 bra 	$L__BB5_41;
	mul.wide.s32 	%rd61, %r37, 8;
	add.s64 	%rd62, %rd13, %rd61;
	add.s64 	%rd63, %rd14, %rd61;
	ld.global.f64 	%fd39, [%rd62];
	ld.global.f64 	%fd40, [%rd63];
	fma.rn.f64 	%fd41, %fd2, %fd39, %fd40;
	add.s64 	%rd64, %rd15, %rd61;
	st.global.f64 	[%rd64], %fd41;
$L__BB5_41:
	add.s32 	%r38, %r37, 128;
	setp.ge.s32 	%p25, %r38, %r2;
	@%p25 bra 	$L__BB5_43;
	mul.wide.s32 	%rd65, %r38, 8;
	add.s64 	%rd66, %rd13, %rd65;
	add.s64 	%rd67, %rd14, %rd65;
	ld.global.f64 	%fd42, [%rd66];
	ld.global.f64 	%fd43, [%rd67];
	fma.rn.f64 	%fd44, %fd2, %fd42, %fd43;
	add.s64 	%rd68, %rd15, %rd65;
	st.global.f64 	[%rd68], %fd44;
$L__BB5_43:
	add.s32 	%r77, %r77, 2;
$L__BB5_44:
	and.b32  	%r56, %r42, 1;
	setp.eq.b32 	%p26, %r56, 1;
	not.pred 	%p27, %p26;
	@%p27 bra 	$L__BB5_59;
	shl.b32 	%r57, %r77, 7;
	add.s32 	%r41, %r57, %r4;
	setp.ge.s32 	%p28, %r41, %r2;
	@%p28 bra 	$L__BB5_59;
	mul.wide.s32 	%rd69, %r41, 8;
	add.s64 	%rd70, %rd13, %rd69;
	add.s64 	%rd71, %rd14, %rd69;
	ld.global.f64 	%fd45, [%rd70];
	ld.global.f64 	%fd46, [%rd71];
	fma.rn.f64 	%fd47, %fd2, %fd45, %fd46;
	add.s64 	%rd72, %rd15, %rd69;
	st.global.f64 	[%rd72], %fd47;
	bra.uni 	$L__BB5_59;
$L__BB5_47:
	setp.lt.s32 	%p29, %r42, 1;
	@%p29 bra 	$L__BB5_59;
	setp.lt.u32 	%p30, %r42, 8;
	mov.b32 	%r75, 0;
	@%p30 bra 	$L__BB5_51;
	and.b32  	%r75, %r42, 2147483640;
	neg.s32 	%r72, %r75;
	mul.wide.u32 	%rd73, %r4, 8;
	add.s64 	%rd16, %rd1, %rd73;
	add.s64 	%rd74, %rd106, 3072;
	add.s32 	%r71, %r4, 128;
	add.s64 	%rd18, %rd3, %rd74;
	add.s64 	%rd19, %rd1, %rd74;
$L__BB5_50:
	.pragma "nounroll";
	mul.wide.s32 	%rd75, %r71, 8;
	cvta.to.global.u64 	%rd76, %rd25;
	cvt.s64.s32 	%rd77, %r1;
	mov.u32 	%r61, %ctaid.x;
	cvt.u64.u32 	%rd78, %r61;
	mul.lo.s64 	%rd79, %rd77, %rd78;
	shl.b64 	%rd80, %rd79, 3;
	add.s64 	%rd81, %rd80, %rd76;
	add.s64 	%rd82, %rd81, %rd75;
	add.s64 	%rd83, %rd18, %rd75;
	add.s64 	%rd84, %rd19, %rd75;
	mul.wide.u32 	%rd85, %r4, 8;
	add.s64 	%rd86, %rd76, %rd85;
	add.s64 	%rd87, %rd86, %rd106;
	cvta.to.global.u64 	%rd88, %rd27;
	add.s64 	%rd89, %rd88, %rd85;
	add.s64 	%rd90, %rd89, %rd106;
	ld.global.f64 	%fd48, [%rd87];
	ld.global.f64 	%fd49, [%rd90];
	fma.rn.f64 	%fd50, %fd2, %fd48, %fd49;
	add.s64 	%rd91, %rd16, %rd106;
	st.global.f64 	[%rd91], %fd50;
	ld.global.f64 	%fd51, [%rd82];
	ld.global.f64 	%fd52, [%rd83+-3072];
	fma.rn.f64 	%fd53, %fd2, %fd51, %fd52;
	st.global.f64 	[%rd84+-3072], %fd53;
	ld.global.f64 	%fd54, [%rd82+1024];
	ld.global.f64 	%fd55, [%rd83+-2048];
	fma.rn.f64 	%fd56, %fd2, %fd54, %fd55;
	st.global.f64 	[%rd84+-2048], %fd56;
	ld.global.f64 	%fd57, [%rd82+2048];
	ld.global.f64 	%fd58, [%rd83+-1024];
	fma.rn.f64 	%fd59, %fd2, %fd57, %fd58;
	st.global.f64 	[%rd84+-1024], %fd59;
	ld.global.f64 	%fd60, [%rd82+3072];
	ld.global.f64 	%fd61, [%rd83];
	fma.rn.f64 	%fd62, %fd2, %fd60, %fd61;
	st.global.f64 	[%rd84], %fd62;
	ld.global.f64 	%fd63, [%rd82+4096];
	ld.global.f64 	%fd64, [%rd83+1024];
	fma.rn.f64 	%fd65, %fd2, %fd63, %fd64;
	st.global.f64 	[%rd84+1024], %fd65;
	ld.global.f64 	%fd66, [%rd82+5120];
	ld.global.f64 	%fd67, [%rd83+2048];
	fma.rn.f64 	%fd68, %fd2, %fd66, %fd67;
	st.global.f64 	[%rd84+2048], %fd68;
	ld.global.f64 	%fd69, [%rd82+6144];
	ld.global.f64 	%fd70, [%rd83+3072];
	fma.rn.f64 	%fd71, %fd2, %fd69, %fd70;
	st.global.f64 	[%rd84+3072], %fd71;
	add.s32 	%r72, %r72, 8;
	add.s64 	%rd106, %rd106, 8192;
	add.s32 	%r71, %r71, 1024;
	setp.eq.s32 	%p31, %r72, 0;
	@%p31 bra 	$L__BB5_51;
	bra.uni 	$L__BB5_50;
$L__BB5_51:
	and.b32  	%r23, %r42, 7;
	setp.eq.s32 	%p32, %r23, 0;
	@%p32 bra 	$L__BB5_59;
	and.b32  	%r24, %r42, 3;
	setp.lt.u32 	%p33, %r23, 4;
	@%p33 bra 	$L__BB5_54;
	shl.b32 	%r62, %r75, 7;
	add.s32 	%r63, %r62, %r4;
	mul.wide.s32 	%rd92, %r63, 8;
	add.s64 	%rd93, %rd13, %rd92;
	add.s64 	%rd94, %rd14, %rd92;
	ld.global.f64 	%fd72, [%rd93];
	ld.global.f64 	%fd73, [%rd94];
	fma.rn.f64 	%fd74, %fd2, %fd72, %fd73;
	add.s64 	%rd95, %rd15, %rd92;
	st.global.f64 	[%rd95], %fd74;
	ld.global.f64 	%fd75, [%rd93+1024];
	ld.global.f64 	%fd76, [%rd94+1024];
	fma.rn.f64 	%fd77, %fd2, %fd75, %fd76;
	st.global.f64 	[%rd95+1024], %fd77;
	ld.global.f64 	%fd78, [%rd93+2048];
	ld.global.f64 	%fd79, [%rd94+2048];
	fma.rn.f64 	%fd80, %fd2, %fd78, %fd79;
	st.global.f64 	[%rd95+2048], %fd80;
	ld.global.f64 	%fd81, [%rd93+3072];
	ld.global.f64 	%fd82, [%rd94+3072];
	fma.rn.f64 	%fd83, %fd2, %fd81, %fd82;
	st.global.f64 	[%rd95+3072], %fd83;
	add.s32 	%r75, %r75, 4;
$L__BB5_54:
	setp.eq.s32 	%p34, %r24, 0;
	@%p34 bra 	$L__BB5_59;
	setp.eq.s32 	%p35, %r24, 1;
	@%p35 bra 	$L__BB5_57;
	shl.b32 	%r64, %r75, 7;
	add.s32 	%r65, %r64, %r4;
	mul.wide.s32 	%rd96, %r65, 8;
	add.s64 	%rd97, %rd13, %rd96;
	add.s64 	%rd98, %rd14, %rd96;
	ld.global.f64 	%fd84, [%rd97];
	ld.global.f64 	%fd85, [%rd98];
	fma.rn.f64 	%fd86, %fd2, %fd84, %fd85;
	add.s64 	%rd99, %rd15, %rd96;
	st.global.f64 	[%rd99], %fd86;
	ld.global.f64 	%fd87, [%rd97+1024];
	ld.global.f64 	%fd88, [%rd98+1024];
	fma.rn.f64 	%fd89, %fd2, %fd87, %fd88;
	st.global.f64 	[%rd99+1024], %fd89;
	add.s32 	%r75, %r75, 2;
$L__BB5_57:
	and.b32  	%r66, %r42, 1;
	setp.eq.b32 	%p36, %r66, 1;
	not.pred 	%p37, %p36;
	@%p37 bra 	$L__BB5_59;
	shl.b32 	%r67, %r75, 7;
	add.s32 	%r68, %r67, %r4;
	mul.wide.s32 	%rd100, %r68, 8;
	add.s64 	%rd101, %rd13, %rd100;
	add.s64 	%rd102, %rd14, %rd100;
	ld.global.f64 	%fd90, [%rd101];
	ld.global.f64 	%fd91, [%rd102];
	fma.rn.f64 	%fd92, %fd2, %fd90, %fd91;
	add.s64 	%rd103, %rd15, %rd100;
	st.global.f64 	[%rd103], %fd92;
$L__BB5_59:
	ret;

}


// ===== COMPILED SASS (sm_100) =====

	.target	sm_100

	.elftype	@"ET_EXEC"


//--------------------- .note.nv.tkinfo           --------------------------
	.section	.note.nv.tkinfo,"",@"SHT_NOTE"
	.sectionflags	@"SHF_NOTE_NV_TKINFO"
	.tkinfo
        /*0018*/ 	.word	0x00000002
        /*0030*/ 	.string	""
        /*0030*/ 	.string	"ptxas"
        /*0030*/ 	.string	"Cuda compilation tools, release 13.0, V13.0.88"
        /*0030*/ 	.string	"Build cuda_13.0.r13.0/compiler.36424714_0"
        /*0030*/ 	.string	"-arch sm_100 -m 64 "



//--------------------- .note.nv.cuinfo           --------------------------
	.section	.note.nv.cuinfo,"",@"SHT_NOTE"
	.sectionflags	@"SHF_NOTE_NV_CUINFO"
        /*0018*/ 	.short	0x0002
        /*001a*/ 	.short	0x0064
        /*001c*/ 	.short	0x0082
	.zero		2


//--------------------- .nv.info                  --------------------------
	.section	.nv.info,"",@"SHT_CUDA_INFO"
	.align	4


	//----- nvinfo : EIATTR_REGCOUNT
	.align		4
        /*0000*/ 	.byte	0x04, 0x2f
        /*0002*/ 	.short	(.L_44 - .L_43)
	.align		4
.L_43:
        /*0004*/ 	.word	index@(_ZN3cub18CUB_300001_SM_10006detail11EmptyKernelIvEEvv)
        /*0008*/ 	.word	0x00000004


	//----- nvinfo : EIATTR_FRAME_SIZE
	.align		4
.L_44:
        /*000c*/ 	.byte	0x04, 0x11
        /*000e*/ 	.short	(.L_46 - .L_45)
	.align		4
.L_45:
        /*0010*/ 	.word	index@(_ZN3cub18CUB_300001_SM_10006detail11EmptyKernelIvEEvv)
        /*0014*/ 	.word	0x00000000


	//----- nvinfo : EIATTR_REGCOUNT
	.align		4
.L_46:
        /*0018*/ 	.byte	0x04, 0x2f
        /*001a*/ 	.short	(.L_48 - .L_47)
	.align		4
.L_47:
        /*001c*/ 	.word	index@(_ZN3cub18CUB_300001_SM_10006detail8for_each13static_kernelINS2_12policy_hub_t12policy_500_tEmN6thrust24THRUST_300001_SM_1000_NS8cuda_cub20__uninitialized_fill7functorINS7_10device_ptrIdEEdEEEEvT0_T1_)
        /*0020*/ 	.word	0x00000009


	//----- nvinfo : EIATTR_FRAME_SIZE
	.align		4
.L_48:
        /*0024*/ 	.byte	0x04, 0x11
        /*0026*/ 	.short	(.L_50 - .L_49)
	.align		4
.L_49:
        /*0028*/ 	.word	index@(_ZN3cub18CUB_300001_SM_10006detail8for_each13static_kernelINS2_12policy_hub_t12policy_500_tEmN6thrust24THRUST_300001_SM_1000_NS8cuda_cub20__uninitialized_fill7functorINS7_10device_ptrIdEEdEEEEvT0_T1_)
        /*002c*/ 	.word	0x00000000


	//----- nvinfo : EIATTR_REGCOUNT
	.align		4
.L_50:
        /*0030*/ 	.byte	0x04, 0x2f
        /*0032*/ 	.short	(.L_52 - .L_51)
	.align		4
.L_51:
        /*0034*/ 	.word	index@(_ZN3cub18CUB_300001_SM_10006detail8for_each13static_kernelINS2_12policy_hub_t12policy_500_tElN6thrust24THRUST_300001_SM_1000_NS8cuda_cub10__tabulate7functorINS7_6detail15normal_iteratorINS7_10device_ptrIdEEEENS7_6system6detail7generic6detail22compute_sequence_valueIdvEElEEEEvT0_T1_)
        /*0038*/ 	.word	0x00000012


	//----- nvinfo : EIATTR_FRAME_SIZE
	.align		4
.L_52:
        /*003c*/ 	.byte	0x04, 0x11
        /*003e*/ 	.short	(.L_54 - .L_53)
	.align		4
.L_53:
        /*0040*/ 	.word	index@(_ZN3cub18CUB_300001_SM_10006detail8for_each13static_kernelINS2_12policy_hub_t12policy_500_tElN6thrust24THRUST_300001_SM_1000_NS8cuda_cub10__tabulate7functorINS7_6detail15normal_iteratorINS7_10device_ptrIdEEEENS7_6system6detail7generic6detail22compute_sequence_valueIdvEElEEEEvT0_T1_)
        /*0044*/ 	.word	0x00000000


	//----- nvinfo : EIATTR_REGCOUNT
	.align		4
.L_54:
        /*0048*/ 	.byte	0x04, 0x2f
        /*004a*/ 	.short	(.L_56 - .L_55)
	.align		4
.L_55:
        /*004c*/ 	.word	index@(_ZN3cub18CUB_300001_SM_10006detail8for_each13static_kernelINS2_12policy_hub_t12policy_500_tElN6thrust24THRUST_300001_SM_1000_NS8cuda_cub6__fill7functorINS7_6detail15normal_iteratorINS7_10device_ptrIdEEEEdEEEEvT0_T1_)
        /*0050*/ 	.word	0x00000009


	//----- nvinfo : EIATTR_FRAME_SIZE
	.align		4
.L_56:
        /*0054*/ 	.byte	0x04, 0x11
        /*0056*/ 	.short	(.L_58 - .L_57)
	.align		4
.L_57:
        /*0058*/ 	.word	index@(_ZN3cub18CUB_300001_SM_10006detail8for_each13static_kernelINS2_12policy_hub_t12policy_500_tElN6thrust24THRUST_300001_SM_1000_NS8cuda_cub6__fill7functorINS7_6detail15normal_iteratorINS7_10device_ptrIdEEEEdEEEEvT0_T1_)
        /*005c*/ 	.word	0x00000000


	//----- nvinfo : EIATTR_REGCOUNT
	.align		4
.L_58:
        /*0060*/ 	.byte	0x04, 0x2f
        /*0062*/ 	.short	(.L_60 - .L_59)
	.align		4
.L_59:
        /*0064*/ 	.word	index@(_ZN3cub18CUB_300001_SM_10006detail9transform16transform_kernelINS2_10policy_hubILb1EN4cuda3std3__45tupleIJN6thrust24THRUST_300001_SM_1000_NS6detail15normal_iteratorINSA_10device_ptrIdEEEESF_EEEE10policy1000Ei5saxpySF_JPdSK_EEEvT0_iT1_T2_DpNS2_10kernel_argIT3_EE)
        /*0068*/ 	.word	0x00000020


	//----- nvinfo : EIATTR_FRAME_SIZE
	.align		4
.L_60:
        /*006c*/ 	.byte	0x04, 0x11
        /*006e*/ 	.short	(.L_62 - .L_61)
	.align		4
.L_61:
        /*0070*/ 	.word	index@(_ZN3cub18CUB_300001_SM_10006detail9transform16transform_kernelINS2_10policy_hubILb1EN4cuda3std3__45tupleIJN6thrust24THRUST_300001_SM_1000_NS6detail15normal_iteratorINSA_10device_ptrIdEEEESF_EEEE10policy1000Ei5saxpySF_JPdSK_EEEvT0_iT1_T2_DpNS2_10kernel_argIT3_EE)
        /*0074*/ 	.word	0x00000000


	//----- nvinfo : EIATTR_REGCOUNT
	.align		4
.L_62:
        /*0078*/ 	.byte	0x04, 0x2f
        /*007a*/ 	.short	(.L_64 - .L_63)
	.align		4
.L_63:
        /*007c*/ 	.word	index@(_ZN3cub18CUB_300001_SM_10006detail9transform16transform_kernelINS2_10policy_hubILb1EN4cuda3std3__45tupleIJN6thrust24THRUST_300001_SM_1000_NS6detail15normal_iteratorINSA_10device_ptrIdEEEESF_EEEE10policy1000El5saxpySF_JPdSK_EEEvT0_iT1_T2_DpNS2_10kernel_argIT3_EE)
        /*0080*/ 	.word	0x00000020


	//----- nvinfo : EIATTR_FRAME_SIZE
	.align		4
.L_64:
        /*0084*/ 	.byte	0x04, 0x11
        /*0086*/ 	.short	(.L_66 - .L_65)
	.align		4
.L_65:
        /*0088*/ 	.word	index@(_ZN3cub18CUB_300001_SM_10006detail9transform16transform_kernelINS2_10policy_hubILb1EN4cuda3std3__45tupleIJN6thrust24THRUST_300001_SM_1000_NS6detail15normal_iteratorINSA_10device_ptrIdEEEESF_EEEE10policy1000El5saxpySF_JPdSK_EEEvT0_iT1_T2_DpNS2_10kernel_argIT3_EE)
        /*008c*/ 	.word	0x00000000


	//----- nvinfo : EIATTR_MIN_STACK_SIZE
	.align		4
.L_66:
        /*0090*/ 	.byte	0x04, 0x12
        /*0092*/ 	.short	(.L_68 - .L_67)
	.align		4
.L_67:
        /*0094*/ 	.word	index@(_ZN3cub18CUB_300001_SM_10006detail9transform16transform_kernelINS2_10policy_hubILb1EN4cuda3std3__45tupleIJN6thrust24THRUST_300001_SM_1000_NS6detail15normal_iteratorINSA_10device_ptrIdEEEESF_EEEE10policy1000El5saxpySF_JPdSK_EEEvT0_iT1_T2_DpNS2_10kernel_argIT3_EE)
        /*0098*/ 	.word	0x00000000


	//----- nvinfo : EIATTR_MIN_STACK_SIZE
	.align		4
.L_68:
        /*009c*/ 	.byte	0x04, 0x12
        /*009e*/ 	.short	(.L_70 - .L_69)
	.align		4
.L_69:
        /*00a0*/ 	.word	index@(_ZN3cub18CUB_300001_SM_10006detail9transform16transform_kernelINS2_10policy_hubILb1EN4cuda3std3__45tupleIJN6thrust24THRUST_300001_SM_1000_NS6detail15normal_iteratorINSA_10device_ptrIdEEEESF_EEEE10policy1000Ei5saxpySF_JPdSK_EEEvT0_iT1_T2_DpNS2_10kernel_argIT3_EE)
        /*00a4*/ 	.word	0x00000000


	//----- nvinfo : EIATTR_MIN_STACK_SIZE
	.align		4
.L_70:
        /*00a8*/ 	.byte	0x04, 0x12
        /*00aa*/ 	.short	(.L_72 - .L_71)
	.align		4
.L_71:
        /*00ac*/ 	.word	index@(_ZN3cub18CUB_300001_SM_10006detail8for_each13static_kernelINS2_12policy_hub_t12policy_500_tElN6thrust24THRUST_300001_SM_1000_NS8cuda_cub6__fill7functorINS7_6detail15normal_iteratorINS7_10device_ptrIdEEEEdEEEEvT0_T1_)
        /*00b0*/ 	.word	0x00000000


	//----- nvinfo : EIATTR_MIN_STACK_SIZE
	.align		4
.L_72:
        /*00b4*/ 	.byte	0x04, 0x12
        /*00b6*/ 	.short	(.L_74 - .L_73)
	.align		4
.L_73:
        /*00b8*/ 	.word	index@(_ZN3cub18CUB_300001_SM_10006detail8for_each13static_kernelINS2_12policy_hub_t12policy_500_tElN6thrust24THRUST_300001_SM_1000_NS8cuda_cub10__tabulate7functorINS7_6detail15normal_iteratorINS7_10device_ptrIdEEEENS7_6system6detail7generic6detail22compute_sequence_valueIdvEElEEEEvT0_T1_)
        /*00bc*/ 	.word	0x00000000


	//----- nvinfo : EIATTR_MIN_STACK_SIZE
	.align		4
.L_74:
        /*00c0*/ 	.byte	0x04, 0x12
        /*00c2*/ 	.short	(.L_76 - .L_75)
	.align		4
.L_75:
        /*00c4*/ 	.word	index@(_ZN3cub18CUB_300001_SM_10006detail8for_each13static_kernelINS2_12policy_hub_t12policy_500_tEmN6thrust24THRUST_300001_SM_1000_NS8cuda_cub20__uninitialized_fill7functorINS7_10device_ptrIdEEdEEEEvT0_T1_)
        /*00c8*/ 	.word	0x00000000


	//----- nvinfo : EIATTR_MIN_STACK_SIZE
	.align		4
.L_76:
        /*00cc*/ 	.byte	0x04, 0x12
        /*00ce*/ 	.short	(.L_78 - .L_77)
	.align		4
.L_77:
        /*00d0*/ 	.word	index@(_ZN3cub18CUB_300001_SM_10006detail11EmptyKernelIvEEvv)
        /*00d4*/ 	.word	0x00000000
.L_78:


//--------------------- .nv.compat                --------------------------
	.section	.nv.compat,"",@"SHT_CUDA_COMPAT_INFO"
	.align	4
        /*0000*/ 	.byte	0x02, 0x09, 0x00, 0x00, 0x02, 0x02, 0x01, 0x00, 0x02, 0x05, 0x05, 0x00, 0x03, 0x07, 0x01, 0x01
        /*0010*/ 	.byte	0x02, 0x03, 0x00, 0x00, 0x02, 0x06, 0x01, 0x00, 0x04, 0x0b, 0x08, 0x00, 0x01, 0x00, 0x00, 0x00
        /*0020*/ 	.byte	0x00, 0x00, 0x00, 0x00


//--------------------- .nv.info._ZN3cub18CUB_300001_SM_10006detail9transform16transform_kernelINS2_10policy_hubILb1EN4cuda3std3__45tupleIJN6thrust24THRUST_300001_SM_1000_NS6detail15normal_iteratorINSA_10device_ptrIdEEEESF_EEEE10policy1000El5saxpySF_JPdSK_EEEvT0_iT1_T2_DpNS2_10kernel_argIT3_EE --------------------------
	.section	.nv.info._ZN3cub18CUB_300001_SM_10006detail9transform16transform_kernelINS2_10policy_hubILb1EN4cuda3std3__45tupleIJN6thrust24THRUST_300001_SM_1000_NS6detail15normal_iteratorINSA_10device_ptrIdEEEESF_EEEE10policy1000El5saxpySF_JPdSK_EEEvT0_iT1_T2_DpNS2_10kernel_argIT3_EE,"",@"SHT_CUDA_INFO"
	.sectionflags	@""
	.align	4


	//----- nvinfo : EIATTR_CUDA_API_VERSION
	.align		4
        /*0000*/ 	.byte	0x04, 0x37
        /*0002*/ 	.short	(.L_80 - .L_79)
.L_79:
        /*0004*/ 	.word	0x00000082


	//----- nvinfo : EIATTR_KPARAM_INFO
	.align		4
.L_80:
        /*0008*/ 	.byte	0x04, 0x17
        /*000a*/ 	.short	(.L_82 - .L_81)
.L_81:
        /*000c*/ 	.word	0x00000000
        /*0010*/ 	.short	0x0005
        /*0012*/ 	.short	0x0030
        /*0014*/ 	.byte	0x00, 0xf0, 0x41, 0x00


	//----- nvinfo : EIATTR_KPARAM_INFO
	.align		4
.L_82:
        /*0018*/ 	.byte	0x04, 0x17
        /*001a*/ 	.short	(.L_84 - .L_83)
.L_83:
        /*001c*/ 	.word	0x00000000
        /*0020*/ 	.short	0x0004
        /*0022*/ 	.short	0x0020
        /*0024*/ 	.byte	0x00, 0xf0, 0x41, 0x00


	//----- nvinfo : EIATTR_KPARAM_INFO
	.align		4
.L_84:
        /*0028*/ 	.byte	0x04, 0x17
        /*002a*/ 	.short	(.L_86 - .L_85)
.L_85:
        /*002c*/ 	.word	0x00000000
        /*0030*/ 	.short	0x0003
        /*0032*/ 	.short	0x0018
        /*0034*/ 	.byte	0x00, 0xf0, 0x21, 0x00


	//----- nvinfo : EIATTR_KPARAM_INFO
	.align		4
.L_86:
        /*0038*/ 	.byte	0x04, 0x17
        /*003a*/ 	.short	(.L_88 - .L_87)
.L_87:
        /*003c*/ 	.word	0x00000000
        /*0040*/ 	.short	0x0002
        /*0042*/ 	.short	0x0010
        /*0044*/ 	.byte	0x00, 0xf0, 0x21, 0x00


	//----- nvinfo : EIATTR_KPARAM_INFO
	.align		4
.L_88:
        /*0048*/ 	.byte	0x04, 0x17
        /*004a*/ 	.short	(.L_90 - .L_89)
.L_89:
        /*004c*/ 	.word	0x00000000
        /*0050*/ 	.short	0x0001
        /*0052*/ 	.short	0x0008
        /*0054*/ 	.byte	0x00, 0xf0, 0x11, 0x00


	//----- nvinfo : EIATTR_KPARAM_INFO
	.align		4
.L_90:
        /*0058*/ 	.byte	0x04, 0x17
        /*005a*/ 	.short	(.L_92 - .L_91)
.L_91:
        /*005c*/ 	.word	0x00000000
        /*0060*/ 	.short	0x0000
        /*0062*/ 	.short	0x0000
        /*0064*/ 	.byte	0x00, 0xf0, 0x21, 0x00


	//----- nvinfo : EIATTR_SPARSE_MMA_MASK
	.align		4
.L_92:
        /*0068*/ 	.byte	0x03, 0x50
        /*006a*/ 	.short	0x0000


	//----- nvinfo : EIATTR_MAXREG_COUNT
	.align		4
        /*006c*/ 	.byte	0x03, 0x1b
        /*006e*/ 	.short	0x00ff


	//----- nvinfo : EIATTR_MERCURY_ISA_VERSION
	.align		4
        /*0070*/ 	.byte	0x03, 0x5f
        /*0072*/ 	.short	0x0101


	//----- nvinfo : EIATTR_VRC_CTA_INIT_COUNT
	.align		4
        /*0074*/ 	.byte	0x02, 0x4a
	.zero		1
	.zero		1


	//----- nvinfo : EIATTR_EXIT_INSTR_OFFSETS
	.align		4
        /*0078*/ 	.byte	0x04, 0x1c
        /*007a*/ 	.short	(.L_94 - .L_93)


	//   ....[0]....
.L_93:
        /*007c*/ 	.word	0x000003f0


	//   ....[1]....
        /*0080*/ 	.word	0x00000ca0


	//   ....[2]....
        /*0084*/ 	.word	0x00000f90


	//   ....[3]....
        /*0088*/ 	.word	0x00001130


	//   ....[4]....
        /*008c*/ 	.word	0x00001160


	//   ....[5]....
        /*0090*/ 	.word	0x000011f0


	//   ....[6]....
        /*0094*/ 	.word	0x00001210


	//   ....[7]....
        /*0098*/ 	.word	0x000016c0


	//   ....[8]....
        /*009c*/ 	.word	0x00001920


	//   ....[9]....
        /*00a0*/ 	.word	0x00001a50


	//   ....[10]....
        /*00a4*/ 	.word	0x00001af0


	//----- nvinfo : EIATTR_MAX_THREADS
	.align		4
.L_94:
        /*00a8*/ 	.byte	0x04, 0x05
        /*00aa*/ 	.short	(.L_96 - .L_95)
.L_95:
        /*00ac*/ 	.word	0x00000080
        /*00b0*/ 	.word	0x00000001
        /*00b4*/ 	.word	0x00000001


	//----- nvinfo : EIATTR_CRS_STACK_SIZE
	.align		4
.L_96:
        /*00b8*/ 	.byte	0x04, 0x1e
        /*00ba*/ 	.short	(.L_98 - .L_97)
.L_97:
        /*00bc*/ 	.word	0x00000000


	//----- nvinfo : EIATTR_CBANK_PARAM_SIZE
	.align		4
.L_98:
        /*00c0*/ 	.byte	0x03, 0x19
        /*00c2*/ 	.short	0x0040


	//----- nvinfo : EIATTR_PARAM_CBANK
	.align		4
        /*00c4*/ 	.byte	0x04, 0x0a
        /*00c6*/ 	.short	(.L_100 - .L_99)
	.align		4
.L_99:
        /*00c8*/ 	.word	index@(.nv.constant0._ZN3cub18CUB_300001_SM_10006detail9transform16transform_kernelINS2_10policy_hubILb1EN4cuda3std3__45tupleIJN6thrust24THRUST_300001_SM_1000_NS6detail15normal_iteratorINSA_10device_ptrIdEEEESF_EEEE10policy1000El5saxpySF_JPdSK_EEEvT0_iT1_T2_DpNS2_10kernel_argIT3_EE)
        /*00cc*/ 	.short	0x0380
        /*00ce*/ 	.short	0x0040


	//----- nvinfo : EIATTR_SW_WAR
	.align		4
.L_100:
        /*00d0*/ 	.byte	0x04, 0x36
        /*00d2*/ 	.short	(.L_102 - .L_101)
.L_101:
        /*00d4*/ 	.word	0x00000008
.L_102:


//--------------------- .nv.info._ZN3cub18CUB_300001_SM_10006detail9transform16transform_kernelINS2_10policy_hubILb1EN4cuda3std3__45tupleIJN6thrust24THRUST_300001_SM_1000_NS6detail15normal_iteratorINSA_10device_ptrIdEEEESF_EEEE10policy1000Ei5saxpySF_JPdSK_EEEvT0_iT1_T2_DpNS2_10kernel_argIT3_EE --------------------------
	.section	.nv.info._ZN3cub18CUB_300001_SM_10006detail9transform16transform_kernelINS2_10policy_hubILb1EN4cuda3std3__45tupleIJN6thrust24THRUST_300001_SM_1000_NS6detail15normal_iteratorINSA_10device_ptrIdEEEESF_EEEE10policy1000Ei5saxpySF_JPdSK_EEEvT0_iT1_T2_DpNS2_10kernel_argIT3_EE,"",@"SHT_CUDA_INFO"
	.sectionflags	@""
	.align	4


	//----- nvinfo : EIATTR_CUDA_API_VERSION
	.align		4
        /*0000*/ 	.byte	0x04, 0x37
        /*0002*/ 	.short	(.L_104 - .L_103)
.L_103:
        /*0004*/ 	.word	0x00000082


	//----- nvinfo : EIATTR_KPARAM_INFO
	.align		4
.L_104:
        /*0008*/ 	.byte	0x04, 0x17
        /*000a*/ 	.short	(.L_106 - .L_105)
.L_105:
        /*000c*/ 	.word	0x00000000
        /*0010*/ 	.short	0x0005
        /*0012*/ 	.short	0x0028
        /*0014*/ 	.byte	0x00, 0xf0, 0x41, 0x00


	//----- nvinfo : EIATTR_KPARAM_INFO
	.align		4
.L_106:
        /*0018*/ 	.byte	0x04, 0x17
        /*001a*/ 	.short	(.L_108 - .L_107)
.L_107:
        /*001c*/ 	.word	0x00000000
        /*0020*/ 	.short	0x0004
        /*0022*/ 	.short	0x0018
        /*0024*/ 	.byte	0x00, 0xf0, 0x41, 0x00


	//----- nvinfo : EIATTR_KPARAM_INFO
	.align		4
.L_108:
        /*0028*/ 	.byte	0x04, 0x17
        /*002a*/ 	.short	(.L_110 - .L_109)
.L_109:
        /*002c*/ 	.word	0x00000000
        /*0030*/ 	.short	0x0003
        /*0032*/ 	.short	0x0010
        /*0034*/ 	.byte	0x00, 0xf0, 0x21, 0x00


	//----- nvinfo : EIATTR_KPARAM_INFO
	.align		4
.L_110:
        /*0038*/ 	.byte	0x04, 0x17
        /*003a*/ 	.short	(.L_112 - .L_111)
.L_111:
        /*003c*/ 	.word	0x00000000
        /*0040*/ 	.short	0x0002
        /*0042*/ 	.short	0x0008
        /*0044*/ 	.byte	0x00, 0xf0, 0x21, 0x00


	//----- nvinfo : EIATTR_KPARAM_INFO
	.align		4
.L_112:
        /*0048*/ 	.byte	0x04, 0x17
        /*004a*/ 	.short	(.L_114 - .L_113)
.L_113:
        /*004c*/ 	.word	0x00000000
        /*0050*/ 	.short	0x0001
        /*0052*/ 	.short	0x0004
        /*0054*/ 	.byte	0x00, 0xf0, 0x11, 0x00


	//----- nvinfo : EIATTR_KPARAM_INFO
	.align		4
.L_114:
        /*0058*/ 	.byte	0x04, 0x17
        /*005a*/ 	.short	(.L_116 - .L_115)
.L_115:
        /*005c*/ 	.word	0x00000000
        /*0060*/ 	.short	0x0000
        /*0062*/ 	.short	0x0000
        /*0064*/ 	.byte	0x00, 0xf0, 0x11, 0x00


	//----- nvinfo : EIATTR_SPARSE_MMA_MASK
	.align		4
.L_116:
        /*0068*/ 	.byte	0x03, 0x50
        /*006a*/ 	.short	0x0000


	//----- nvinfo : EIATTR_MAXREG_COUNT
	.align		4
        /*006c*/ 	.byte	0x03, 0x1b
        /*006e*/ 	.short	0x00ff


	//----- nvinfo : EIATTR_MERCURY_ISA_VERSION
	.align		4
        /*0070*/ 	.byte	0x03, 0x5f
        /*0072*/ 	.short	0x0101


	//----- nvinfo : EIATTR_VRC_CTA_INIT_COUNT
	.align		4
        /*0074*/ 	.byte	0x02, 0x4a
	.zero		1
	.zero		1


	//----- nvinfo : EIATTR_EXIT_INSTR_OFFSETS
	.align		4
        /*0078*/ 	.byte	0x04, 0x1c
        /*007a*/ 	.short	(.L_118 - .L_117)


	//   ....[0]....
.L_117:
        /*007c*/ 	.word	0x00000310


	//   ....[1]....
        /*0080*/ 	.word	0x00000850


	//   ....[2]....
        /*0084*/ 	.word	0x00000aa0


	//   ....[3]....
        /*0088*/ 	.word	0x00000bd0


	//   ....[4]....
        /*008c*/ 	.word	0x00000c70


	//   ....[5]....
        /*0090*/ 	.word	0x00000ca0


	//   ....[6]....
        /*0094*/ 	.word	0x00001200


	//   ....[7]....
        /*0098*/ 	.word	0x000014f0


	//   ....[8]....
        /*009c*/ 	.word	0x00001690


	//   ....[9]....
        /*00a0*/ 	.word	0x000016c0


	//   ....[10]....
        /*00a4*/ 	.word	0x00001750


	//----- nvinfo : EIATTR_MAX_THREADS
	.align		4
.L_118:
        /*00a8*/ 	.byte	0x04, 0x05
        /*00aa*/ 	.short	(.L_120 - .L_119)
.L_119:
        /*00ac*/ 	.word	0x00000080
        /*00b0*/ 	.word	0x00000001
        /*00b4*/ 	.word	0x00000001


	//----- nvinfo : EIATTR_CRS_STACK_SIZE
	.align		4
.L_120:
        /*00b8*/ 	.byte	0x04, 0x1e
        /*00ba*/ 	.short	(.L_122 - .L_121)
.L_121:
        /*00bc*/ 	.word	0x00000000


	//----- nvinfo : EIATTR_CBANK_PARAM_SIZE
	.align		4
.L_122:
        /*00c0*/ 	.byte	0x03, 0x19
        /*00c2*/ 	.short	0x0038


	//----- nvinfo : EIATTR_PARAM_CBANK
	.align		4
        /*00c4*/ 	.byte	0x04, 0x0a
        /*00c6*/ 	.short	(.L_124 - .L_123)
	.align		4
.L_123:
        /*00c8*/ 	.word	index@(.nv.constant0._ZN3cub18CUB_300001_SM_10006detail9transform16transform_kernelINS2_10policy_hubILb1EN4cuda3std3__45tupleIJN6thrust24THRUST_300001_SM_1000_NS6detail15normal_iteratorINSA_10device_ptrIdEEEESF_EEEE10policy1000Ei5saxpySF_JPdSK_EEEvT0_iT1_T2_DpNS2_10kernel_argIT3_EE)
        /*00cc*/ 	.short	0x0380
        /*00ce*/ 	.short	0x0038


	//----- nvinfo : EIATTR_SW_WAR
	.align		4
.L_124:
        /*00d0*/ 	.byte	0x04, 0x36
        /*00d2*/ 	.short	(.L_126 - .L_125)
.L_125:
        /*00d4*/ 	.word	0x00000008
.L_126:


//--------------------- .nv.info._ZN3cub18CUB_300001_SM_10006detail8for_each13static_kernelINS2_12policy_hub_t12policy_500_tElN6thrust24THRUST_300001_SM_1000_NS8cuda_cub6__fill7functorINS7_6detail15normal_iteratorINS7_10device_ptrIdEEEEdEEEEvT0_T1_ --------------------------
	.section	.nv.info._ZN3cub18CUB_300001_SM_10006detail8for_each13static_kernelINS2_12policy_hub_t12policy_500_tElN6thrust24THRUST_300001_SM_1000_NS8cuda_cub6__fill7functorINS7_6detail15normal_iteratorINS7_10device_ptrIdEEEEdEEEEvT0_T1_,"",@"SHT_CUDA_INFO"
	.sectionflags	@""
	.align	4


	//----- nvinfo : EIATTR_CUDA_API_VERSION
	.align		4
        /*0000*/ 	.byte	0x04, 0x37
        /*0002*/ 	.short	(.L_128 - .L_127)
.L_127:
        /*0004*/ 	.word	0x00000082


	//----- nvinfo : EIATTR_KPARAM_INFO
	.align		4
.L_128:
        /*0008*/ 	.byte	0x04, 0x17
        /*000a*/ 	.short	(.L_130 - .L_129)
.L_129:
        /*000c*/ 	.word	0x00000000
        /*0010*/ 	.short	0x0001
        /*0012*/ 	.short	0x0008
        /*0014*/ 	.byte	0x00, 0xf0, 0x41, 0x00


	//----- nvinfo : EIATTR_KPARAM_INFO
	.align		4
.L_130:
        /*0018*/ 	.byte	0x04, 0x17
        /*001a*/ 	.short	(.L_132 - .L_131)
.L_131:
        /*001c*/ 	.word	0x00000000
        /*0020*/ 	.short	0x0000
        /*0022*/ 	.short	0x0000
        /*0024*/ 	.byte	0x00, 0xf0, 0x21, 0x00


	//----- nvinfo : EIATTR_SPARSE_MMA_MASK
	.align		4
.L_132:
        /*0028*/ 	.byte	0x03, 0x50
        /*002a*/ 	.short	0x0000


	//----- nvinfo : EIATTR_MAXREG_COUNT
	.align		4
        /*002c*/ 	.byte	0x03, 0x1b
        /*002e*/ 	.short	0x00ff


	//----- nvinfo : EIATTR_MERCURY_ISA_VERSION
	.align		4
        /*0030*/ 	.byte	0x03, 0x5f
        /*0032*/ 	.short	0x0101


	//----- nvinfo : EIATTR_VRC_CTA_INIT_COUNT
	.align		4
        /*0034*/ 	.byte	0x02, 0x4a
	.zero		1
	.zero		1


	//----- nvinfo : EIATTR_EXIT_INSTR_OFFSETS
	.align		4
        /*0038*/ 	.byte	0x04, 0x1c
        /*003a*/ 	.short	(.L_134 - .L_133)


	//   ....[0]....
.L_133:
        /*003c*/ 	.word	0x00000130


	//   ....[1]....
        /*0040*/ 	.word	0x00000240


	//   ....[2]....
        /*0044*/ 	.word	0x00000270


	//----- nvinfo : EIATTR_MAX_THREADS
	.align		4
.L_134:
        /*0048*/ 	.byte	0x04, 0x05
        /*004a*/ 	.short	(.L_136 - .L_135)
.L_135:
        /*004c*/ 	.word	0x00000100
        /*0050*/ 	.word	0x00000001
        /*0054*/ 	.word	0x00000001


	//----- nvinfo : EIATTR_CBANK_PARAM_SIZE
	.align		4
.L_136:
        /*0058*/ 	.byte	0x03, 0x19
        /*005a*/ 	.short	0x0018


	//----- nvinfo : EIATTR_PARAM_CBANK
	.align		4
        /*005c*/ 	.byte	0x04, 0x0a
        /*005e*/ 	.short	(.L_138 - .L_137)
	.align		4
.L_137:
        /*0060*/ 	.word	index@(.nv.constant0._ZN3cub18CUB_300001_SM_10006detail8for_each13static_kernelINS2_12policy_hub_t12policy_500_tElN6thrust24THRUST_300001_SM_1000_NS8cuda_cub6__fill7functorINS7_6detail15normal_iteratorINS7_10device_ptrIdEEEEdEEEEvT0_T1_)
        /*0064*/ 	.short	0x0380
        /*0066*/ 	.short	0x0018


	//----- nvinfo : EIATTR_SW_WAR
	.align		4
.L_138:
        /*0068*/ 	.byte	0x04, 0x36
        /*006a*/ 	.short	(.L_140 - .L_139)
.L_139:
        /*006c*/ 	.word	0x00000008
.L_140:


//--------------------- .nv.info._ZN3cub18CUB_300001_SM_10006detail8for_each13static_kernelINS2_12policy_hub_t12policy_500_tElN6thrust24THRUST_300001_SM_1000_NS8cuda_cub10__tabulate7functorINS7_6detail15normal_iteratorINS7_10device_ptrIdEEEENS7_6system6detail7generic6detail22compute_sequence_valueIdvEElEEEEvT0_T1_ --------------------------
	.section	.nv.info._ZN3cub18CUB_300001_SM_10006detail8for_each13static_kernelINS2_12policy_hub_t12policy_500_tElN6thrust24THRUST_300001_SM_1000_NS8cuda_cub10__tabulate7functorINS7_6detail15normal_iteratorINS7_10device_ptrIdEEEENS7_6system6detail7generic6detail22compute_sequence_valueIdvEElEEEEvT0_T1_,"",@"SHT_CUDA_INFO"
	.sectionflags	@""
	.align	4


	//----- nvinfo : EIATTR_CUDA_API_VERSION
	.align		4
        /*0000*/ 	.byte	0x04, 0x37
        /*0002*/ 	.short	(.L_142 - .L_141)
.L_141:
        /*0004*/ 	.word	0x00000082


	//----- nvinfo : EIATTR_KPARAM_INFO
	.align		4
.L_142:
        /*0008*/ 	.byte	0x04, 0x17
        /*000a*/ 	.short	(.L_144 - .L_143)
.L_143:
        /*000c*/ 	.word	0x00000000
        /*0010*/ 	.short	0x0001
        /*0012*/ 	.short	0x0008
        /*0014*/ 	.byte	0x00, 0xf0, 0x61, 0x00


	//----- nvinfo : EIATTR_KPARAM_INFO
	.align		4
.L_144:
        /*0018*/ 	.byte	0x04, 0x17
        /*001a*/ 	.short	(.L_146 - .L_145)
.L_145:
        /*001c*/ 	.word	0x00000000
        /*0020*/ 	.short	0x0000
        /*0022*/ 	.short	0x0000
        /*0024*/ 	.byte	0x00, 0xf0, 0x21, 0x00


	//----- nvinfo : EIATTR_SPARSE_MMA_MASK
	.align		4
.L_146:
        /*0028*/ 	.byte	0x03, 0x50
        /*002a*/ 	.short	0x0000


	//----- nvinfo : EIATTR_MAXREG_COUNT
	.align		4
        /*002c*/ 	.byte	0x03, 0x1b
        /*002e*/ 	.short	0x00ff


	//----- nvinfo : EIATTR_MERCURY_ISA_VERSION
	.align		4
        /*0030*/ 	.byte	0x03, 0x5f
        /*0032*/ 	.short	0x0101


	//----- nvinfo : EIATTR_VRC_CTA_INIT_COUNT
	.align		4
        /*0034*/ 	.byte	0x02, 0x4a
	.zero		1
	.zero		1


	//----- nvinfo : EIATTR_EXIT_INSTR_OFFSETS
	.align		4
        /*0038*/ 	.byte	0x04, 0x1c
        /*003a*/ 	.short	(.L_148 - .L_147)


	//   ....[0]....
.L_147:
        /*003c*/ 	.word	0x000001a0


	//   ....[1]....
        /*0040*/ 	.word	0x00000310


	//   ....[2]....
        /*0044*/ 	.word	0x000003c0


	//----- nvinfo : EIATTR_MAX_THREADS
	.align		4
.L_148:
        /*0048*/ 	.byte	0x04, 0x05
        /*004a*/ 	.short	(.L_150 - .L_149)
.L_149:
        /*004c*/ 	.word	0x00000100
        /*0050*/ 	.word	0x00000001
        /*0054*/ 	.word	0x00000001


	//----- nvinfo : EIATTR_CRS_STACK_SIZE
	.align		4
.L_150:
        /*0058*/ 	.byte	0x04, 0x1e
        /*005a*/ 	.short	(.L_152 - .L_151)
.L_151:
        /*005c*/ 	.word	0x00000000


	//----- nvinfo : EIATTR_CBANK_PARAM_SIZE
	.align		4
.L_152:
        /*0060*/ 	.byte	0x03, 0x19
        /*0062*/ 	.short	0x0020


	//----- nvinfo : EIATTR_PARAM_CBANK
	.align		4
        /*0064*/ 	.byte	0x04, 0x0a
        /*0066*/ 	.short	(.L_154 - .L_153)
	.align		4
.L_153:
        /*0068*/ 	.word	index@(.nv.constant0._ZN3cub18CUB_300001_SM_10006detail8for_each13static_kernelINS2_12policy_hub_t12policy_500_tElN6thrust24THRUST_300001_SM_1000_NS8cuda_cub10__tabulate7functorINS7_6detail15normal_iteratorINS7_10device_ptrIdEEEENS7_6system6detail7generic6detail22compute_sequence_valueIdvEElEEEEvT0_T1_)
        /*006c*/ 	.short	0x0380
        /*006e*/ 	.short	0x0020


	//----- nvinfo : EIATTR_SW_WAR
	.align		4
.L_154:
        /*0070*/ 	.byte	0x04, 0x36
        /*0072*/ 	.short	(.L_156 - .L_155)
.L_155:
        /*0074*/ 	.word	0x00000008
.L_156:


//--------------------- .nv.info._ZN3cub18CUB_300001_SM_10006detail8for_each13static_kernelINS2_12policy_hub_t12policy_500_tEmN6thrust24THRUST_300001_SM_1000_NS8cuda_cub20__uninitialized_fill7functorINS7_10device_ptrIdEEdEEEEvT0_T1_ --------------------------
	.section	.nv.info._ZN3cub18CUB_300001_SM_10006detail8for_each13static_kernelINS2_12policy_hub_t12policy_500_tEmN6thrust24THRUST_300001_SM_1000_NS8cuda_cub20__uninitialized_fill7functorINS7_10device_ptrIdEEdEEEEvT0_T1_,"",@"SHT_CUDA_INFO"
	.sectionflags	@""
	.align	4


	//----- nvinfo : EIATTR_CUDA_API_VERSION
	.align		4
        /*0000*/ 	.byte	0x04, 0x37
        /*0002*/ 	.short	(.L_158 - .L_157)
.L_157:
        /*0004*/ 	.word	0x00000082


	//----- nvinfo : EIATTR_KPARAM_INFO
	.align		4
.L_158:
        /*0008*/ 	.byte	0x04, 0x17
        /*000a*/ 	.short	(.L_160 - .L_159)
.L_159:
        /*000c*/ 	.word	0x00000000
        /*0010*/ 	.short	0x0001
        /*0012*/ 	.short	0x0008
        /*0014*/ 	.byte	0x00, 0xf0, 0x41, 0x00


	//----- nvinfo : EIATTR_KPARAM_INFO
	.align		4
.L_160:
        /*0018*/ 	.byte	0x04, 0x17
        /*001a*/ 	.short	(.L_162 - .L_161)
.L_161:
        /*001c*/ 	.word	0x00000000
        /*0020*/ 	.short	0x0000
        /*0022*/ 	.short	0x0000
        /*0024*/ 	.byte	0x00, 0xf0, 0x21, 0x00


	//----- nvinfo : EIATTR_SPARSE_MMA_MASK
	.align		4
.L_162:
        /*0028*/ 	.byte	0x03, 0x50
        /*002a*/ 	.short	0x0000


	//----- nvinfo : EIATTR_MAXREG_COUNT
	.align		4
        /*002c*/ 	.byte	0x03, 0x1b
        /*002e*/ 	.short	0x00ff


	//----- nvinfo : EIATTR_MERCURY_ISA_VERSION
	.align		4
        /*0030*/ 	.byte	0x03, 0x5f
        /*0032*/ 	.short	0x0101


	//----- nvinfo : EIATTR_VRC_CTA_INIT_COUNT
	.align		4
        /*0034*/ 	.byte	0x02, 0x4a
	.zero		1
	.zero		1


	//----- nvinfo : EIATTR_EXIT_INSTR_OFFSETS
	.align		4
        /*0038*/ 	.byte	0x04, 0x1c
        /*003a*/ 	.short	(.L_164 - .L_163)


	//   ....[0]....
.L_163:
        /*003c*/ 	.word	0x00000130


	//   ....[1]....
        /*0040*/ 	.word	0x00000230


	//   ....[2]....
        /*0044*/ 	.word	0x00000260


	//----- nvinfo : EIATTR_MAX_THREADS
	.align		4
.L_164:
        /*0048*/ 	.byte	0x04, 0x05
        /*004a*/ 	.short	(.L_166 - .L_165)
.L_165:
        /*004c*/ 	.word	0x00000100
        /*0050*/ 	.word	0x00000001
        /*0054*/ 	.word	0x00000001


	//----- nvinfo : EIATTR_CBANK_PARAM_SIZE
	.align		4
.L_166:
        /*0058*/ 	.byte	0x03, 0x19
        /*005a*/ 	.short	0x0018


	//----- nvinfo : EIATTR_PARAM_CBANK
	.align		4
        /*005c*/ 	.byte	0x04, 0x0a
        /*005e*/ 	.short	(.L_168 - .L_167)
	.align		4
.L_167:
        /*0060*/ 	.word	index@(.nv.constant0._ZN3cub18CUB_300001_SM_10006detail8for_each13static_kernelINS2_12policy_hub_t12policy_500_tEmN6thrust24THRUST_300001_SM_1000_NS8cuda_cub20__uninitialized_fill7functorINS7_10device_ptrIdEEdEEEEvT0_T1_)
        /*0064*/ 	.short	0x0380
        /*0066*/ 	.short	0x0018


	//----- nvinfo : EIATTR_SW_WAR
	.align		4
.L_168:
        /*0068*/ 	.byte	0x04, 0x36
        /*006a*/ 	.short	(.L_170 - .L_169)
.L_169:
        /*006c*/ 	.word	0x00000008
.L_170:


//--------------------- .nv.info._ZN3cub18CUB_300001_SM_10006detail11EmptyKernelIvEEvv --------------------------
	.section	.nv.info._ZN3cub18CUB_300001_SM_10006detail11EmptyKernelIvEEvv,"",@"SHT_CUDA_INFO"
	.sectionflags	@""
	.align	4


	//----- nvinfo : EIATTR_CUDA_API_VERSION
	.align		4
        /*0000*/ 	.byte	0x04, 0x37
        /*0002*/ 	.short	(.L_172 - .L_171)
.L_171:
        /*0004*/ 	.word	0x00000082


	//----- nvinfo : EIATTR_SPARSE_MMA_MASK
	.align		4
.L_172:
        /*0008*/ 	.byte	0x03, 0x50
        /*000a*/ 	.short	0x0000


	//----- nvinfo : EIATTR_MAXREG_COUNT
	.align		4
        /*000c*/ 	.byte	0x03, 0x1b
        /*000e*/ 	.short	0x00ff


	//----- nvinfo : EIATTR_MERCURY_ISA_VERSION
	.align		4
        /*0010*/ 	.byte	0x03, 0x5f
        /*0012*/ 	.short	0x0101


	//----- nvinfo : EIATTR_VRC_CTA_INIT_COUNT
	.align		4
        /*0014*/ 	.byte	0x02, 0x4a
	.zero		1
	.zero		1


	//----- nvinfo : EIATTR_EXIT_INSTR_OFFSETS
	.align		4
        /*0018*/ 	.byte	0x04, 0x1c
        /*001a*/ 	.short	(.L_174 - .L_173)


	//   ....[0]....
.L_173:
        /*001c*/ 	.word	0x00000010


	//----- nvinfo : EIATTR_SW_WAR
	.align		4
.L_174:
        /*0020*/ 	.byte	0x04, 0x36
        /*0022*/ 	.short	(.L_176 - .L_175)
.L_175:
        /*0024*/ 	.word	0x00000008
.L_176:


//--------------------- .nv.callgraph             --------------------------
	.section	.nv.callgraph,"",@"SHT_CUDA_CALLGRAPH"
	.align	4
	.sectionentsize	8
	.align		4
        /*0000*/ 	.word	0x00000000
	.align		4
        /*0004*/ 	.word	0xffffffff
	.align		4
        /*0008*/ 	.word	0x00000000
	.align		4
        /*000c*/ 	.word	0xfffffffe
	.align		4
        /*0010*/ 	.word	0x00000000
	.align		4
        /*0014*/ 	.word	0xfffffffd
	.align		4
        /*0018*/ 	.word	0x00000000
	.align		4
        /*001c*/ 	.word	0xfffffffc


//--------------------- .nv.constant4             --------------------------
	.section	.nv.constant4,"a",@progbits
	.align	8
	.align		8
.nv.constant4:
        /*0000*/ 	.dword	_ZN30_INTERNAL_f8dac51c_4_k_cu_main4cuda3std3__45__cpo5beginE
	.align		8
        /*0008*/ 	.dword	_ZN30_INTERNAL_f8dac51c_4_k_cu_main4cuda3std3__45__cpo3endE
	.align		8
        /*0010*/ 	.dword	_ZN30_INTERNAL_f8dac51c_4_k_cu_main4cuda3std3__45__cpo6cbeginE
	.align		8
        /*0018*/ 	.dword	_ZN30_INTERNAL_f8dac51c_4_k_cu_main4cuda3std3__45__cpo4cendE
	.align		8
        /*0020*/ 	.dword	_ZN30_INTERNAL_f8dac51c_4_k_cu_main4cuda3std3__45__cpo6rbeginE
	.align		8
        /*0028*/ 	.dword	_ZN30_INTERNAL_f8dac51c_4_k_cu_main4cuda3std3__45__cpo4rendE
	.align		8
        /*0030*/ 	.dword	_ZN30_INTERNAL_f8dac51c_4_k_cu_main4cuda3std3__45__cpo7crbeginE
	.align		8
        /*0038*/ 	.dword	_ZN30_INTERNAL_f8dac51c_4_k_cu_main4cuda3std3__45__cpo5crendE
	.align		8
        /*0040*/ 	.dword	_ZN30_INTERNAL_f8dac51c_4_k_cu_main4cuda3std3__432_GLOBAL__N__f8dac51c_4_k_cu_main6ignoreE
	.align		8
        /*0048*/ 	.dword	_ZN30_INTERNAL_f8dac51c_4_k_cu_main4cuda3std3__419piecewise_constructE
	.align		8
        /*0050*/ 	.dword	_ZN30_INTERNAL_f8dac51c_4_k_cu_main4cuda3std3__48in_placeE
	.align		8
        /*0058*/ 	.dword	_ZN30_INTERNAL_f8dac51c_4_k_cu_main4cuda3std3__420unreachable_sentinelE
	.align		8
        /*0060*/ 	.dword	_ZN30_INTERNAL_f8dac51c_4_k_cu_main4cuda3std3__47nulloptE
	.align		8
        /*0068*/ 	.dword	_ZN30_INTERNAL_f8dac51c_4_k_cu_main4cuda3std3__48unexpectE
	.align		8
        /*0070*/ 	.dword	_ZN30_INTERNAL_f8dac51c_4_k_cu_main4cuda3std6ranges3__45__cpo4swapE
	.align		8
        /*0078*/ 	.dword	_ZN30_INTERNAL_f8dac51c_4_k_cu_main4cuda3std6ranges3__45__cpo9iter_moveE
	.align		8
        /*0080*/ 	.dword	_ZN30_INTERNAL_f8dac51c_4_k_cu_main4cuda3std6ranges3__45__cpo5beginE
	.align		8
        /*0088*/ 	.dword	_ZN30_INTERNAL_f8dac51c_4_k_cu_main4cuda3std6ranges3__45__cpo3endE
	.align		8
        /*0090*/ 	.dword	_ZN30_INTERNAL_f8dac51c_4_k_cu_main4cuda3std6ranges3__45__cpo6cbeginE
	.align		8
        /*0098*/ 	.dword	_ZN30_INTERNAL_f8dac51c_4_k_cu_main4cuda3std6ranges3__45__cpo4cendE
	.align		8
        /*00a0*/ 	.dword	_ZN30_INTERNAL_f8dac51c_4_k_cu_main4cuda3std6ranges3__45__cpo7advanceE
	.align		8
        /*00a8*/ 	.dword	_ZN30_INTERNAL_f8dac51c_4_k_cu_main4cuda3std6ranges3__45__cpo9iter_swapE
	.align		8
        /*00b0*/ 	.dword	_ZN30_INTERNAL_f8dac51c_4_k_cu_main4cuda3std6ranges3__45__cpo4nextE
	.align		8
        /*00b8*/ 	.dword	_ZN30_INTERNAL_f8dac51c_4_k_cu_main4cuda3std6ranges3__45__cpo4prevE
	.align		8
        /*00c0*/ 	.dword	_ZN30_INTERNAL_f8dac51c_4_k_cu_main4cuda3std6ranges3__45__cpo4dataE
	.align		8
        /*00c8*/ 	.dword	_ZN30_INTERNAL_f8dac51c_4_k_cu_main4cuda3std6ranges3__45__cpo5cdataE
	.align		8
        /*00d0*/ 	.dword	_ZN30_INTERNAL_f8dac51c_4_k_cu_main4cuda3std6ranges3__45__cpo4sizeE
	.align		8
        /*00d8*/ 	.dword	_ZN30_INTERNAL_f8dac51c_4_k_cu_main4cuda3std6ranges3__45__cpo5ssizeE
	.align		8
        /*00e0*/ 	.dword	_ZN30_INTERNAL_f8dac51c_4_k_cu_main4cuda3std6ranges3__45__cpo8distanceE
	.align		8
        /*00e8*/ 	.dword	_ZN30_INTERNAL_f8dac51c_4_k_cu_main6thrust24THRUST_300001_SM_1000_NS8cuda_cub3parE
	.align		8
        /*00f0*/ 	.dword	_ZN30_INTERNAL_f8dac51c_4_k_cu_main6thrust24THRUST_300001_SM_1000_NS8cuda_cub10par_nosyncE
	.align		8
        /*00f8*/ 	.dword	_ZN30_INTERNAL_f8dac51c_4_k_cu_main6thrust24THRUST_300001_SM_1000_NS6system6detail10sequential3seqE
	.align		8
        /*0100*/ 	.dword	_ZN30_INTERNAL_f8dac51c_4_k_cu_main6thrust24THRUST_300001_SM_1000_NS12placeholders2_1E
	.align		8
        /*0108*/ 	.dword	_ZN30_INTERNAL_f8dac51c_4_k_cu_main6thrust24THRUST_300001_SM_1000_NS12placeholders2_2E
	.align		8
        /*0110*/ 	.dword	_ZN30_INTERNAL_f8dac51c_4_k_cu_main6thrust24THRUST_300001_SM_1000_NS12placeholders2_3E
	.align		8
        /*0118*/ 	.dword	_ZN30_INTERNAL_f8dac51c_4_k_cu_main6thrust24THRUST_300001_SM_1000_NS12placeholders2_4E
	.align		8
        /*0120*/ 	.dword	_ZN30_INTERNAL_f8dac51c_4_k_cu_main6thrust24THRUST_300001_SM_1000_NS12placeholders2_5E
	.align		8
        /*0128*/ 	.dword	_ZN30_INTERNAL_f8dac51c_4_k_cu_main6thrust24THRUST_300001_SM_1000_NS12placeholders2_6E
	.align		8
        /*0130*/ 	.dword	_ZN30_INTERNAL_f8dac51c_4_k_cu_main6thrust24THRUST_300001_SM_1000_NS12placeholders2_7E
	.align		8
        /*0138*/ 	.dword	_ZN30_INTERNAL_f8dac51c_4_k_cu_main6thrust24THRUST_300001_SM_1000_NS12placeholders2_8E
	.align		8
        /*0140*/ 	.dword	_ZN30_INTERNAL_f8dac51c_4_k_cu_main6thrust24THRUST_300001_SM_1000_NS12placeholders2_9E
	.align		8
        /*0148*/ 	.dword	_ZN30_INTERNAL_f8dac51c_4_k_cu_main6thrust24THRUST_300001_SM_1000_NS12placeholders3_10E
	.align		8
        /*0150*/ 	.dword	_ZN30_INTERNAL_f8dac51c_4_k_cu_main6thrust24THRUST_300001_SM_1000_NS3seqE


//--------------------- .text._ZN3cub18CUB_300001_SM_10006detail9transform16transform_kernelINS2_10policy_hubILb1EN4cuda3std3__45tupleIJN6thrust24THRUST_300001_SM_1000_NS6detail15normal_iteratorINSA_10device_ptrIdEEEESF_EEEE10policy1000El5saxpySF_JPdSK_EEEvT0_iT1_T2_DpNS2_10kernel_argIT3_EE --------------------------
	.section	.text._ZN3cub18CUB_300001_SM_10006detail9transform16transform_kernelINS2_10policy_hubILb1EN4cuda3std3__45tupleIJN6thrust24THRUST_300001_SM_1000_NS6detail15normal_iteratorINSA_10device_ptrIdEEEESF_EEEE10policy1000El5saxpySF_JPdSK_EEEvT0_iT1_T2_DpNS2_10kernel_argIT3_EE,"ax",@progbits
	.align	128
        .global         _ZN3cub18CUB_300001_SM_10006detail9transform16transform_kernelINS2_10policy_hubILb1EN4cuda3std3__45tupleIJN6thrust24THRUST_300001_SM_1000_NS6detail15normal_iteratorINSA_10device_ptrIdEEEESF_EEEE10policy1000El5saxpySF_JPdSK_EEEvT0_iT1_T2_DpNS2_10kernel_argIT3_EE
        .type           _ZN3cub18CUB_300001_SM_10006detail9transform16transform_kernelINS2_10policy_hubILb1EN4cuda3std3__45tupleIJN6thrust24THRUST_300001_SM_1000_NS6detail15normal_iteratorINSA_10device_ptrIdEEEESF_EEEE10policy1000El5saxpySF_JPdSK_EEEvT0_iT1_T2_DpNS2_10kernel_argIT3_EE,@function
        .size           _ZN3cub18CUB_300001_SM_10006detail9transform16transform_kernelINS2_10policy_hubILb1EN4cuda3std3__45tupleIJN6thrust24THRUST_300001_SM_1000_NS6detail15normal_iteratorINSA_10device_ptrIdEEEESF_EEEE10policy1000El5saxpySF_JPdSK_EEEvT0_iT1_T2_DpNS2_10kernel_argIT3_EE,(.L_x_43 - _ZN3cub18CUB_300001_SM_10006detail9transform16transform_kernelINS2_10policy_hubILb1EN4cuda3std3__45tupleIJN6thrust24THRUST_300001_SM_1000_NS6detail15normal_iteratorINSA_10device_ptrIdEEEESF_EEEE10policy1000El5saxpySF_JPdSK_EEEvT0_iT1_T2_DpNS2_10kernel_argIT3_EE)
        .other          _ZN3cub18CUB_300001_SM_10006detail9transform16transform_kernelINS2_10policy_hubILb1EN4cuda3std3__45tupleIJN6thrust24THRUST_300001_SM_1000_NS6detail15normal_iteratorINSA_10device_ptrIdEEEESF_EEEE10policy1000El5saxpySF_JPdSK_EEEvT0_iT1_T2_DpNS2_10kernel_argIT3_EE,@"STO_CUDA_ENTRY STV_DEFAULT"
_ZN3cub18CUB_300001_SM_10006detail9transform16transform_kernelINS2_10policy_hubILb1EN4cuda3std3__45tupleIJN6thrust24THRUST_300001_SM_1000_NS6detail15normal_iteratorINSA_10device_ptrIdEEEESF_EEEE10policy1000El5saxpySF_JPdSK_EEEvT0_iT1_T2_DpNS2_10kernel_argIT3_EE:
.text._ZN3cub18CUB_300001_SM_10006detail9transform16transform_kernelINS2_10policy_hubILb1EN4cuda3std3__45tupleIJN6thrust24THRUST_300001_SM_1000_NS6detail15normal_iteratorINSA_10device_ptrIdEEEESF_EEEE10policy1000El5saxpySF_JPdSK_EEEvT0_iT1_T2_DpNS2_10kernel_argIT3_EE:
[----:B------:R-:W-:Y:S08]  /*0000*/  LDC R1, c[0x0][0x37c] ;  /* 0x0000df00ff017b82 */ /* 0x000ff00000000800 */
[----:B------:R-:W0:Y:S01]  /*0010*/  LDC R4, c[0x0][0x388] ;  /* 0x0000e200ff047b82 */ /* 0x000e220000000800 */
[----:B------:R-:W1:Y:S01]  /*0020*/  LDCU.64 UR4, c[0x0][0x380] ;  /* 0x00007000ff0477ac */ /* 0x000e620008000a00 */
[----:B------:R-:W2:Y:S01]  /*0030*/  S2R R0, SR_TID.X ;  /* 0x0000000000007919 */ /* 0x000ea20000002100 */
[----:B------:R-:W-:Y:S05]  /*0040*/  BSSY.RECONVERGENT B0, `(.L_x_0) ;  /* 0x0000029000007945 */ /* 0x000fea0003800200 */
[----:B------:R-:W3:Y:S01]  /*0050*/  S2UR UR10, SR_CTAID.X ;  /* 0x00000000000a79c3 */ /* 0x000ee20000002500 */
[----:B0-----:R-:W-:-:S05]  /*0060*/  IMAD.SHL.U32 R2, R4, 0x80, RZ ;  /* 0x0000008004027824 */ /* 0x001fca00078e00ff */
[----:B------:R-:W-:Y:S01]  /*0070*/  SHF.R.S32.HI R3, RZ, 0x1f, R2 ;  /* 0x0000001fff037819 */ /* 0x000fe20000011402 */
[----:B---3--:R-:W-:-:S04]  /*0080*/  IMAD.WIDE.U32 R12, R2, UR10, RZ ;  /* 0x0000000a020c7c25 */ /* 0x008fc8000f8e00ff */
[----:B------:R-:W-:Y:S01]  /*0090*/  IMAD R5, R3, UR10, RZ ;  /* 0x0000000a03057c24 */ /* 0x000fe2000f8e02ff */
[----:B-1----:R-:W-:Y:S01]  /*00a0*/  IADD3 R7, P1, PT, -R12, UR4, RZ ;  /* 0x000000040c077c10 */ /* 0x002fe2000ff3e1ff */
[----:B--2---:R-:W-:Y:S02]  /*00b0*/  IMAD.SHL.U32 R9, R0, 0x80, RZ ;  /* 0x0000008000097824 */ /* 0x004fe400078e00ff */
[----:B------:R-:W-:Y:S01]  /*00c0*/  IMAD.IADD R5, R13, 0x1, R5 ;  /* 0x000000010d057824 */ /* 0x000fe200078e0205 */
[----:B------:R-:W-:-:S04]  /*00d0*/  ISETP.LT.U32.AND P0, PT, R7, R2, PT ;  /* 0x000000020700720c */ /* 0x000fc80003f01070 */
[----:B------:R-:W-:-:S04]  /*00e0*/  IADD3.X R6, PT, PT, ~R5, UR5, RZ, P1, !PT ;  /* 0x0000000505067c10 */ /* 0x000fc80008ffe5ff */
[----:B------:R-:W-:-:S04]  /*00f0*/  ISETP.LT.AND.EX P0, PT, R6, R3, PT, P0 ;  /* 0x000000030600720c */ /* 0x000fc80003f01300 */
[----:B------:R-:W-:-:S05]  /*0100*/  SEL R3, R7, R2, P0 ;  /* 0x0000000207037207 */ /* 0x000fca0000000000 */
[----:B------:R-:W-:-:S05]  /*0110*/  IMAD.SHL.U32 R8, R3, 0x8, RZ ;  /* 0x0000000803087824 */ /* 0x000fca00078e00ff */
[----:B------:R-:W-:-:S13]  /*0120*/  ISETP.GE.AND P0, PT, R9, R8, PT ;  /* 0x000000080900720c */ /* 0x000fda0003f06270 */
[----:B------:R-:W-:Y:S05]  /*0130*/  @P0 BRA `(.L_x_1) ;  /* 0x0000000000640947 */ /* 0x000fea0003800000 */
[----:B------:R-:W0:Y:S01]  /*0140*/  LDCU.64 UR4, c[0x0][0x3a0] ;  /* 0x00007400ff0477ac */ /* 0x000e220008000a00 */
[C---:B------:R-:W-:Y:S01]  /*0150*/  SHF.L.U32 R10, R12.reuse, 0x3, RZ ;  /* 0x000000030c0a7819 */ /* 0x040fe200000006ff */
[----:B------:R-:W-:Y:S01]  /*0160*/  BSSY.RECONVERGENT B1, `(.L_x_2) ;  /* 0x000000c000017945 */ /* 0x000fe20003800200 */
[----:B------:R-:W-:Y:S01]  /*0170*/  SHF.L.U64.HI R14, R12, 0x3, R5 ;  /* 0x000000030c0e7819 */ /* 0x000fe20000010205 */
[----:B------:R-:W-:Y:S01]  /*0180*/  IMAD.MOV.U32 R11, RZ, RZ, R9 ;  /* 0x000000ffff0b7224 */ /* 0x000fe200078e0009 */
[----:B0-----:R-:W-:-:S04]  /*0190*/  IADD3 R6, P0, PT, R10, UR4, RZ ;  /* 0x000000040a067c10 */ /* 0x001fc8000ff1e0ff */
[----:B------:R-:W-:-:S03]  /*01a0*/  IADD3.X R7, PT, PT, R14, UR5, RZ, P0, !PT ;  /* 0x000000050e077c10 */ /* 0x000fc600087fe4ff */
[----:B------:R-:W-:-:S07]  /*01b0*/  IMAD.WIDE.U32 R6, R0, 0x80, R6 ;  /* 0x0000008000067825 */ /* 0x000fce00078e0006 */
.L_x_3:
[----:B------:R-:W-:Y:S01]  /*01c0*/  VIADD R11, R11, 0x4000 ;  /* 0x000040000b0b7836 */ /* 0x000fe20000000000 */
[----:B------:R0:W-:Y:S04]  /*01d0*/  CCTL.E.PF2 [R6] ;  /* 0x000000000600798f */ /* 0x0001e80000800100 */
[----:B------:R-:W-:Y:S02]  /*01e0*/  ISETP.GE.AND P0, PT, R11, R8, PT ;  /* 0x000000080b00720c */ /* 0x000fe40003f06270 */
[----:B0-----:R-:W-:-:S05]  /*01f0*/  IADD3 R6, P1, PT, R6, 0x4000, RZ ;  /* 0x0000400006067810 */ /* 0x001fca0007f3e0ff */
[----:B------:R-:W-:-:S06]  /*0200*/  IMAD.X R7, RZ, RZ, R7, P1 ;  /* 0x000000ffff077224 */ /* 0x000fcc00008e0607 */
[----:B------:R-:W-:Y:S05]  /*0210*/  @!P0 BRA `(.L_x_3) ;  /* 0xfffffffc00e88947 */ /* 0x000fea000383ffff */
[----:B------:R-:W-:Y:S05]  /*0220*/  BSYNC.RECONVERGENT B1 ;  /* 0x0000000000017941 */ /* 0x000fea0003800200 */
.L_x_2:
[----:B------:R-:W0:Y:S02]  /*0230*/  LDCU.64 UR4, c[0x0][0x3b0] ;  /* 0x00007600ff0477ac */ /* 0x000e240008000a00 */
[----:B0-----:R-:W-:-:S04]  /*0240*/  IADD3 R6, P0, PT, R10, UR4, RZ ;  /* 0x000000040a067c10 */ /* 0x001fc8000ff1e0ff */
[----:B------:R-:W-:-:S03]  /*0250*/  IADD3.X R7, PT, PT, R14, UR5, RZ, P0, !PT ;  /* 0x000000050e077c10 */ /* 0x000fc600087fe4ff */
[----:B------:R-:W-:-:S07]  /*0260*/  IMAD.WIDE.U32 R6, R0, 0x80, R6 ;  /* 0x0000008000067825 */ /* 0x000fce00078e0006 */
.L_x_4:
[----:B------:R-:W-:Y:S01]  /*0270*/  IADD3 R9, PT, PT, R9, 0x4000, RZ ;  /* 0x0000400009097810 */ /* 0x000fe20007ffe0ff */
[----:B------:R0:W-:Y:S03]  /*0280*/  CCTL.E.PF2 [R6] ;  /* 0x000000000600798f */ /* 0x0001e60000800100 */
[----:B------:R-:W-:Y:S02]  /*0290*/  ISETP.GE.AND P0, PT, R9, R8, PT ;  /* 0x000000080900720c */ /* 0x000fe40003f06270 */
[----:B0-----:R-:W-:-:S05]  /*02a0*/  IADD3 R6, P1, PT, R6, 0x4000, RZ ;  /* 0x0000400006067810 */ /* 0x001fca0007f3e0ff */
[----:B------:R-:W-:-:S06]  /*02b0*/  IMAD.X R7, RZ, RZ, R7, P1 ;  /* 0x000000ffff077224 */ /* 0x000fcc00008e0607 */
[----:B------:R-:W-:Y:S05]  /*02c0*/  @!P0 BRA `(.L_x_4) ;  /* 0xfffffffc00e88947 */ /* 0x000fea000383ffff */
.L_x_1:
[----:B------:R-:W-:Y:S05]  /*02d0*/  BSYNC.RECONVERGENT B0 ;  /* 0x0000000000007941 */ /* 0x000fea0003800200 */
.L_x_0:
[----:B------:R-:W0:Y:S01]  /*02e0*/  LDC.64 R14, c[0x0][0x3a0] ;  /* 0x0000e800ff0e7b82 */ /* 0x000e220000000a00 */
[----:B------:R-:W1:Y:S01]  /*02f0*/  LDCU.64 UR8, c[0x0][0x3b0] ;  /* 0x00007600ff0877ac */ /* 0x000e620008000a00 */
[----:B------:R-:W-:Y:S01]  /*0300*/  ISETP.NE.AND P0, PT, R2, R3, PT ;  /* 0x000000030200720c */ /* 0x000fe20003f05270 */
[C---:B------:R-:W-:Y:S01]  /*0310*/  IMAD.SHL.U32 R7, R12.reuse, 0x8, RZ ;  /* 0x000000080c077824 */ /* 0x040fe200078e00ff */
[----:B------:R-:W-:Y:S01]  /*0320*/  SHF.L.U64.HI R16, R12, 0x3, R5 ;  /* 0x000000030c107819 */ /* 0x000fe20000010205 */
[----:B------:R-:W2:Y:S03]  /*0330*/  LDCU.64 UR6, c[0x0][0x398] ;  /* 0x00007300ff0677ac */ /* 0x000ea60008000a00 */
[----:B------:R-:W-:Y:S01]  /*0340*/  R2UR UR11, R7 ;  /* 0x00000000070b72ca */ /* 0x000fe200000e0000 */
[----:B------:R-:W3:Y:S01]  /*0350*/  LDCU.64 UR12, c[0x0][0x358] ;  /* 0x00006b00ff0c77ac */ /* 0x000ee20008000a00 */
[----:B------:R-:W-:-:S02]  /*0360*/  R2UR UR14, R16 ;  /* 0x00000000100e72ca */ /* 0x000fc400000e0000 */
[C---:B-1----:R-:W-:Y:S02]  /*0370*/  IADD3 R10, P3, PT, R7.reuse, UR8, RZ ;  /* 0x00000008070a7c10 */ /* 0x042fe4000ff7e0ff */
[C---:B--2---:R-:W-:Y:S02]  /*0380*/  IADD3 R8, P1, PT, R7.reuse, UR6, RZ ;  /* 0x0000000607087c10 */ /* 0x044fe4000ff3e0ff */
[----:B0-----:R-:W-:Y:S02]  /*0390*/  IADD3 R6, P2, PT, R7, R14, RZ ;  /* 0x0000000e07067210 */ /* 0x001fe40007f5e0ff */
[C---:B------:R-:W-:Y:S02]  /*03a0*/  IADD3.X R11, PT, PT, R16.reuse, UR9, RZ, P3, !PT ;  /* 0x00000009100b7c10 */ /* 0x040fe40009ffe4ff */
[C---:B------:R-:W-:Y:S01]  /*03b0*/  IADD3.X R9, PT, PT, R16.reuse, UR7, RZ, P1, !PT ;  /* 0x0000000710097c10 */ /* 0x040fe20008ffe4ff */
[----:B------:R-:W-:Y:S01]  /*03c0*/  IMAD.X R7, R16, 0x1, R15, P2 ;  /* 0x0000000110077824 */ /* 0x000fe200010e060f */
[----:B---3--:R-:W-:Y:S07]  /*03d0*/  @!P0 BRA `(.L_x_5) ;  /* 0x0000000c00888947 */ /* 0x008fee0003800000 */
[----:B------:R-:W-:-:S13]  /*03e0*/  ISETP.GE.AND P0, PT, R4, 0x1, PT ;  /* 0x000000010400780c */ /* 0x000fda0003f06270 */
[----:B------:R-:W-:Y:S05]  /*03f0*/  @!P0 EXIT ;  /* 0x000000000000894d */ /* 0x000fea0003800000 */
[C---:B------:R-:W-:Y:S01]  /*0400*/  ISETP.GE.U32.AND P0, PT, R4.reuse, 0x8, PT ;  /* 0x000000080400780c */ /* 0x040fe20003f06070 */
[----:B------:R-:W-:Y:S01]  /*0410*/  HFMA2 R5, -RZ, RZ, 0, 0 ;  /* 0x00000000ff057431 */ /* 0x000fe200000001ff */
[----:B------:R-:W-:-:S11]  /*0420*/  LOP3.LUT R2, R4, 0x7, RZ, 0xc0, !PT ;  /* 0x0000000704027812 */ /* 0x000fd600078ec0ff */
[----:B------:R-:W-:Y:S05]  /*0430*/  @!P0 BRA `(.L_x_6) ;  /* 0x0000000800148947 */ /* 0x000fea0003800000 */
[----:B------:R-:W-:-:S13]  /*0440*/  ISETP.GE.AND P0, PT, R0, R3, PT ;  /* 0x000000030000720c */ /* 0x000fda0003f06270 */
[C---:B------:R-:W-:Y:S01]  /*0450*/  @!P0 IMAD.WIDE.U32 R18, R0.reuse, 0x8, R6 ;  /* 0x0000000800128825 */ /* 0x040fe200078e0006 */
[----:B------:R-:W0:Y:S03]  /*0460*/  @!P0 LDC.64 R22, c[0x0][0x390] ;  /* 0x0000e400ff168b82 */ /* 0x000e260000000a00 */
[C---:B------:R-:W-:Y:S02]  /*0470*/  @!P0 IMAD.WIDE.U32 R20, R0.reuse, 0x8, R10 ;  /* 0x0000000800148825 */ /* 0x040fe400078e000a */
[----:B------:R-:W0:Y:S04]  /*0480*/  @!P0 LDG.E.64 R18, desc[UR12][R18.64] ;  /* 0x0000000c12128981 */ /* 0x000e28000c1e1b00 */
[----:B------:R-:W0:Y:S01]  /*0490*/  @!P0 LDG.E.64 R20, desc[UR12][R20.64] ;  /* 0x0000000c14148981 */ /* 0x000e22000c1e1b00 */
[----:B------:R-:W-:-:S02]  /*04a0*/  VIADD R17, R0, 0x80 ;  /* 0x0000008000117836 */ /* 0x000fc40000000000 */
[----:B------:R-:W-:-:S03]  /*04b0*/  @!P0 IMAD.WIDE.U32 R24, R0, 0x8, R8 ;  /* 0x0000000800188825 */ /* 0x000fc600078e0008 */
[C---:B------:R-:W-:Y:S01]  /*04c0*/  ISETP.GE.AND P1, PT, R17.reuse, R3, PT ;  /* 0x000000031100720c */ /* 0x040fe20003f26270 */
[----:B------:R-:W-:-:S04]  /*04d0*/  IMAD.WIDE R14, R17, 0x8, R6 ;  /* 0x00000008110e7825 */ /* 0x000fc800078e0206 */
[----:B------:R-:W-:Y:S01]  /*04e0*/  IMAD.WIDE R12, R17, 0x8, R10 ;  /* 0x00000008110c7825 */ /* 0x000fe200078e020a */
[----:B0-----:R-:W-:-:S07]  /*04f0*/  @!P0 DFMA R22, R18, R22, R20 ;  /* 0x000000161216822b */ /* 0x001fce0000000014 */
[----:B------:R-:W0:Y:S01]  /*0500*/  @!P1 LDC.64 R20, c[0x0][0x390] ;  /* 0x0000e400ff149b82 */ /* 0x000e220000000a00 */
[----:B------:R1:W-:Y:S04]  /*0510*/  @!P0 STG.E.64 desc[UR12][R24.64], R22 ;  /* 0x0000001618008986 */ /* 0x0003e8000c101b0c */
[----:B------:R-:W0:Y:S04]  /*0520*/  @!P1 LDG.E.64 R26, desc[UR12][R14.64] ;  /* 0x0000000c0e1a9981 */ /* 0x000e28000c1e1b00 */
[----:B------:R-:W0:Y:S01]  /*0530*/  @!P1 LDG.E.64 R18, desc[UR12][R12.64] ;  /* 0x0000000c0c129981 */ /* 0x000e22000c1e1b00 */
[----:B------:R-:W-:-:S05]  /*0540*/  VIADD R16, R0, 0x100 ;  /* 0x0000010000107836 */ /* 0x000fca0000000000 */
[----:B------:R-:W-:Y:S01]  /*0550*/  ISETP.GE.AND P0, PT, R16, R3, PT ;  /* 0x000000031000720c */ /* 0x000fe20003f06270 */
[----:B------:R-:W-:-:S12]  /*0560*/  IMAD.WIDE R16, R17, 0x8, R8 ;  /* 0x0000000811107825 */ /* 0x000fd800078e0208 */
[----:B-1----:R-:W1:Y:S01]  /*0570*/  @!P0 LDC.64 R22, c[0x0][0x390] ;  /* 0x0000e400ff168b82 */ /* 0x002e620000000a00 */
[----:B0-----:R-:W-:-:S07]  /*0580*/  @!P1 DFMA R18, R26, R20, R18 ;  /* 0x000000141a12922b */ /* 0x001fce0000000012 */
[----:B------:R0:W-:Y:S04]  /*0590*/  @!P1 STG.E.64 desc[UR12][R16.64], R18 ;  /* 0x0000001210009986 */ /* 0x0001e8000c101b0c */
[----:B------:R-:W1:Y:S04]  /*05a0*/  @!P0 LDG.E.64 R20, desc[UR12][R14.64+0x400] ;  /* 0x0004000c0e148981 */ /* 0x000e68000c1e1b00 */
[----:B------:R-:W1:Y:S01]  /*05b0*/  @!P0 LDG.E.64 R26, desc[UR12][R12.64+0x400] ;  /* 0x0004000c0c1a8981 */ /* 0x000e62000c1e1b00 */
[----:B------:R-:W-:-:S05]  /*05c0*/  VIADD R24, R0, 0x180 ;  /* 0x0000018000187836 */ /* 0x000fca0000000000 */
[----:B------:R-:W-:Y:S01]  /*05d0*/  ISETP.GE.AND P1, PT, R24, R3, PT ;  /* 0x000000031800720c */ /* 0x000fe20003f26270 */
[----:B-1----:R-:W-:-:S12]  /*05e0*/  @!P0 DFMA R20, R20, R22, R26 ;  /* 0x000000161414822b */ /* 0x002fd8000000001a */
[----:B------:R-:W1:Y:S01]  /*05f0*/  @!P1 LDC.64 R26, c[0x0][0x390] ;  /* 0x0000e400ff1a9b82 */ /* 0x000e620000000a00 */
[----:B------:R2:W-:Y:S04]  /*0600*/  @!P0 STG.E.64 desc[UR12][R16.64+0x400], R20 ;  /* 0x0004001410008986 */ /* 0x0005e8000c101b0c */
[----:B------:R-:W1:Y:S04]  /*0610*/  @!P1 LDG.E.64 R22, desc[UR12][R14.64+0x800] ;  /* 0x0008000c0e169981 */ /* 0x000e68000c1e1b00 */
[----:B------:R-:W1:Y:S01]  /*0620*/  @!P1 LDG.E.64 R24, desc[UR12][R12.64+0x800] ;  /* 0x0008000c0c189981 */ /* 0x000e62000c1e1b00 */
[----:B0-----:R-:W-:-:S04]  /*0630*/  IADD3 R18, PT, PT, R0, 0x200, RZ ;  /* 0x0000020000127810 */ /* 0x001fc80007ffe0ff */
[----:B------:R-:W-:Y:S01]  /*0640*/  ISETP.GE.AND P0, PT, R18, R3, PT ;  /* 0x000000031200720c */ /* 0x000fe20003f06270 */
[----:B-1----:R-:W-:-:S12]  /*0650*/  @!P1 DFMA R22, R22, R26, R24 ;  /* 0x0000001a1616922b */ /* 0x002fd80000000018 */
[----:B------:R-:W0:Y:S01]  /*0660*/  @!P0 LDC.64 R26, c[0x0][0x390] ;  /* 0x0000e400ff1a8b82 */ /* 0x000e220000000a00 */
[----:B------:R1:W-:Y:S04]  /*0670*/  @!P1 STG.E.64 desc[UR12][R16.64+0x800], R22 ;  /* 0x0008001610009986 */ /* 0x0003e8000c101b0c */
[----:B------:R-:W0:Y:S04]  /*0680*/  @!P0 LDG.E.64 R18, desc[UR12][R14.64+0xc00] ;  /* 0x000c000c0e128981 */ /* 0x000e28000c1e1b00 */
[----:B------:R-:W0:Y:S01]  /*0690*/  @!P0 LDG.E.64 R24, desc[UR12][R12.64+0xc00] ;  /* 0x000c000c0c188981 */ /* 0x000e22000c1e1b00 */
[----:B--2---:R-:W-:-:S05]  /*06a0*/  VIADD R20, R0, 0x280 ;  /* 0x0000028000147836 */ /* 0x004fca0000000000 */
[----:B------:R-:W-:Y:S01]  /*06b0*/  ISETP.GE.AND P1, PT, R20, R3, PT ;  /* 0x000000031400720c */ /* 0x000fe20003f26270 */
[----:B0-----:R-:W-:-:S12]  /*06c0*/  @!P0 DFMA R18, R18, R26, R24 ;  /* 0x0000001a1212822b */ /* 0x001fd80000000018 */
[----:B------:R-:W0:Y:S01]  /*06d0*/  @!P1 LDC.64 R26, c[0x0][0x390] ;  /* 0x0000e400ff1a9b82 */ /* 0x000e220000000a00 */
[----:B------:R2:W-:Y:S04]  /*06e0*/  @!P0 STG.E.64 desc[UR12][R16.64+0xc00], R18 ;  /* 0x000c001210008986 */ /* 0x0005e8000c101b0c */
[----:B------:R-:W0:Y:S04]  /*06f0*/  @!P1 LDG.E.64 R20, desc[UR12][R14.64+0x1000] ;  /* 0x0010000c0e149981 */ /* 0x000e28000c1e1b00 */
[----:B------:R-:W0:Y:S01]  /*0700*/  @!P1 LDG.E.64 R24, desc[UR12][R12.64+0x1000] ;  /* 0x0010000c0c189981 */ /* 0x000e22000c1e1b00 */
[----:B-1----:R-:W-:-:S05]  /*0710*/  VIADD R22, R0, 0x300 ;  /* 0x0000030000167836 */ /* 0x002fca0000000000 */
[----:B------:R-:W-:Y:S01]  /*0720*/  ISETP.GE.AND P0, PT, R22, R3, PT ;  /* 0x000000031600720c */ /* 0x000fe20003f06270 */
[----:B0-----:R-:W-:-:S12]  /*0730*/  @!P1 DFMA R20, R20, R26, R24 ;  /* 0x0000001a1414922b */ /* 0x001fd80000000018 */
        /* <DEDUP_REMOVED lines=11> */
[----:B------:R-:W-:-:S04]  /*07f0*/  LOP3.LUT R5, R4, 0x7ffffff8, RZ, 0xc0, !PT ;  /* 0x7ffffff804057812 */ /* 0x000fc800078ec0ff */
[----:B------:R-:W-:Y:S01]  /*0800*/  ISETP.NE.AND P0, PT, R5, 0x8, PT ;  /* 0x000000080500780c */ /* 0x000fe20003f05270 */
[----:B0-----:R-:W-:-:S07]  /*0810*/  @!P1 DFMA R18, R18, R26, R24 ;  /* 0x0000001a1212922b */ /* 0x001fce0000000018 */
[----:B------:R1:W-:Y:S05]  /*0820*/  @!P1 STG.E.64 desc[UR12][R16.64+0x1800], R18 ;  /* 0x0018001210009986 */ /* 0x0003ea000c101b0c */
[----:B------:R-:W-:Y:S05]  /*0830*/  @!P0 BRA `(.L_x_6) ;  /* 0x0000000400148947 */ /* 0x000fea0003800000 */
[----:B------:R-:W-:Y:S01]  /*0840*/  MOV R24, 0x8 ;  /* 0x0000000800187802 */ /* 0x000fe20000000f00 */
[----:B------:R-:W0:Y:S06]  /*0850*/  LDCU.64 UR4, c[0x0][0x390] ;  /* 0x00007200ff0477ac */ /* 0x000e2c0008000a00 */
.L_x_9:
[----:B------:R-:W-:-:S05]  /*0860*/  IMAD R4, R24, 0x80, R0 ;  /* 0x0000008018047824 */ /* 0x000fca00078e0200 */
[----:B------:R-:W-:-:S13]  /*0870*/  ISETP.GE.AND P0, PT, R4, R3, PT ;  /* 0x000000030400720c */ /* 0x000fda0003f06270 */
[C---:B-1----:R-:W-:Y:S01]  /*0880*/  @!P0 IMAD.WIDE.U32 R18, R4.reuse, 0x8, R6 ;  /* 0x0000000804128825 */ /* 0x042fe200078e0006 */
[----:B------:R-:W1:Y:S03]  /*0890*/  @!P0 LDC.64 R28, c[0x0][0x390] ;  /* 0x0000e400ff1c8b82 */ /* 0x000e660000000a00 */
[C---:B------:R-:W-:Y:S02]  /*08a0*/  @!P0 IMAD.WIDE.U32 R20, R4.reuse, 0x8, R10 ;  /* 0x0000000804148825 */ /* 0x040fe400078e000a */
[----:B------:R-:W1:Y:S04]  /*08b0*/  @!P0 LDG.E.64 R18, desc[UR12][R18.64] ;  /* 0x0000000c12128981 */ /* 0x000e68000c1e1b00 */
[----:B------:R-:W1:Y:S01]  /*08c0*/  @!P0 LDG.E.64 R20, desc[UR12][R20.64] ;  /* 0x0000000c14148981 */ /* 0x000e62000c1e1b00 */
[----:B------:R-:W-:-:S02]  /*08d0*/  VIADD R23, R4, 0x80 ;  /* 0x0000008004177836 */ /* 0x000fc40000000000 */
[----:B------:R-:W-:-:S03]  /*08e0*/  @!P0 IMAD.WIDE.U32 R26, R4, 0x8, R8 ;  /* 0x00000008041a8825 */ /* 0x000fc600078e0008 */
[C---:B------:R-:W-:Y:S01]  /*08f0*/  ISETP.GE.AND P1, PT, R23.reuse, R3, PT ;  /* 0x000000031700720c */ /* 0x040fe20003f26270 */
[----:B------:R-:W-:-:S04]  /*0900*/  IMAD.WIDE R12, R23, 0x8, R6 ;  /* 0x00000008170c7825 */ /* 0x000fc800078e0206 */
[----:B------:R-:W-:Y:S01]  /*0910*/  IMAD.WIDE R14, R23, 0x8, R10 ;  /* 0x00000008170e7825 */ /* 0x000fe200078e020a */
[----:B-1----:R-:W-:-:S07]  /*0920*/  @!P0 DFMA R28, R18, R28, R20 ;  /* 0x0000001c121c822b */ /* 0x002fce0000000014 */
[----:B------:R-:W1:Y:S01]  /*0930*/  @!P1 LDC.64 R20, c[0x0][0x390] ;  /* 0x0000e400ff149b82 */ /* 0x000e620000000a00 */
[----:B------:R1:W-:Y:S04]  /*0940*/  @!P0 STG.E.64 desc[UR12][R26.64], R28 ;  /* 0x0000001c1a008986 */ /* 0x0003e8000c101b0c */
[----:B------:R-:W1:Y:S04]  /*0950*/  @!P1 LDG.E.64 R16, desc[UR12][R12.64] ;  /* 0x0000000c0c109981 */ /* 0x000e68000c1e1b00 */
[----:B------:R-:W1:Y:S01]  /*0960*/  @!P1 LDG.E.64 R18, desc[UR12][R14.64] ;  /* 0x0000000c0e129981 */ /* 0x000e62000c1e1b00 */
[----:B------:R-:W-:-:S05]  /*0970*/  VIADD R22, R4, 0x100 ;  /* 0x0000010004167836 */ /* 0x000fca0000000000 */
[----:B------:R-:W-:Y:S01]  /*0980*/  ISETP.GE.AND P0, PT, R22, R3, PT ;  /* 0x000000031600720c */ /* 0x000fe20003f06270 */
[----:B-1----:R-:W-:Y:S01]  /*0990*/  @!P1 DFMA R26, R16, R20, R18 ;  /* 0x00000014101a922b */ /* 0x002fe20000000012 */
[----:B------:R-:W-:-:S11]  /*09a0*/  IMAD.WIDE R16, R23, 0x8, R8 ;  /* 0x0000000817107825 */ /* 0x000fd600078e0208 */
[----:B------:R-:W1:Y:S01]  /*09b0*/  @!P0 LDC.64 R22, c[0x0][0x390] ;  /* 0x0000e400ff168b82 */ /* 0x000e620000000a00 */
[----:B------:R2:W-:Y:S04]  /*09c0*/  @!P1 STG.E.64 desc[UR12][R16.64], R26 ;  /* 0x0000001a10009986 */ /* 0x0005e8000c101b0c */
[----:B------:R-:W1:Y:S04]  /*09d0*/  @!P0 LDG.E.64 R18, desc[UR12][R12.64+0x400] ;  /* 0x0004000c0c128981 */ /* 0x000e68000c1e1b00 */
[----:B------:R-:W1:Y:S01]  /*09e0*/  @!P0 LDG.E.64 R20, desc[UR12][R14.64+0x400] ;  /* 0x0004000c0e148981 */ /* 0x000e62000c1e1b00 */
[----:B------:R-:W-:-:S04]  /*09f0*/  IADD3 R28, PT, PT, R4, 0x180, RZ ;  /* 0x00000180041c7810 */ /* 0x000fc80007ffe0ff */
[----:B------:R-:W-:Y:S01]  /*0a00*/  ISETP.GE.AND P1, PT, R28, R3, PT ;  /* 0x000000031c00720c */ /* 0x000fe20003f26270 */
[----:B-1----:R-:W-:-:S12]  /*0a10*/  @!P0 DFMA R28, R18, R22, R20 ;  /* 0x00000016121c822b */ /* 0x002fd80000000014 */
[----:B------:R-:W1:Y:S01]  /*0a20*/  @!P1 LDC.64 R20, c[0x0][0x390] ;  /* 0x0000e400ff149b82 */ /* 0x000e620000000a00 */
[----:B------:R3:W-:Y:S04]  /*0a30*/  @!P0 STG.E.64 desc[UR12][R16.64+0x400], R28 ;  /* 0x0004001c10008986 */ /* 0x0007e8000c101b0c */
[----:B------:R-:W1:Y:S04]  /*0a40*/  @!P1 LDG.E.64 R22, desc[UR12][R12.64+0x800] ;  /* 0x0008000c0c169981 */ /* 0x000e68000c1e1b00 */
[----:B------:R-:W1:Y:S01]  /*0a50*/  @!P1 LDG.E.64 R18, desc[UR12][R14.64+0x800] ;  /* 0x0008000c0e129981 */ /* 0x000e62000c1e1b00 */
[----:B--2---:R-:W-:-:S05]  /*0a60*/  VIADD R26, R4, 0x200 ;  /* 0x00000200041a7836 */ /* 0x004fca0000000000 */
[----:B------:R-:W-:Y:S01]  /*0a70*/  ISETP.GE.AND P0, PT, R26, R3, PT ;  /* 0x000000031a00720c */ /* 0x000fe20003f06270 */
[----:B-1----:R-:W-:-:S12]  /*0a80*/  @!P1 DFMA R26, R22, R20, R18 ;  /* 0x00000014161a922b */ /* 0x002fd80000000012 */
[----:B------:R-:W1:Y:S01]  /*0a90*/  @!P0 LDC.64 R20, c[0x0][0x390] ;  /* 0x0000e400ff148b82 */ /* 0x000e620000000a00 */
[----:B------:R2:W-:Y:S04]  /*0aa0*/  @!P1 STG.E.64 desc[UR12][R16.64+0x800], R26 ;  /* 0x0008001a10009986 */ /* 0x0005e8000c101b0c */
[----:B------:R-:W1:Y:S04]  /*0ab0*/  @!P0 LDG.E.64 R22, desc[UR12][R12.64+0xc00] ;  /* 0x000c000c0c168981 */ /* 0x000e68000c1e1b00 */
[----:B------:R-:W1:Y:S01]  /*0ac0*/  @!P0 LDG.E.64 R18, desc[UR12][R14.64+0xc00] ;  /* 0x000c000c0e128981 */ /* 0x000e62000c1e1b00 */
[----:B---3--:R-:W-:-:S05]  /*0ad0*/  VIADD R28, R4, 0x280 ;  /* 0x00000280041c7836 */ /* 0x008fca0000000000 */
        /* <DEDUP_REMOVED lines=13> */
[----:B------:R-:W-:Y:S01]  /*0bb0*/  IADD3 R4, PT, PT, R4, 0x380, RZ ;  /* 0x0000038004047810 */ /* 0x000fe20007ffe0ff */
[----:B------:R-:W-:Y:S01]  /*0bc0*/  VIADD R24, R24, 0x8 ;  /* 0x0000000818187836 */ /* 0x000fe20000000000 */
[----:B------:R-:W-:Y:S04]  /*0bd0*/  BSSY.RECONVERGENT B0, `(.L_x_7) ;  /* 0x000000a000007945 */ /* 0x000fe80003800200 */
[----:B------:R-:W-:Y:S01]  /*0be0*/  ISETP.NE.AND P1, PT, R24, R5, PT ;  /* 0x000000051800720c */ /* 0x000fe20003f25270 */
[----:B-1----:R-:W-:-:S07]  /*0bf0*/  @!P0 DFMA R18, R22, R20, R18 ;  /* 0x000000141612822b */ /* 0x002fce0000000012 */
[----:B------:R3:W-:Y:S01]  /*0c00*/  @!P0 STG.E.64 desc[UR12][R16.64+0x1400], R18 ;  /* 0x0014001210008986 */ /* 0x0007e2000c101b0c */
[----:B------:R-:W-:-:S13]  /*0c10*/  ISETP.GE.AND P0, PT, R4, R3, PT ;  /* 0x000000030400720c */ /* 0x000fda0003f06270 */
[----:B---3--:R-:W-:Y:S05]  /*0c20*/  @P0 BRA `(.L_x_8) ;  /* 0x0000000000100947 */ /* 0x008fea0003800000 */
[----:B------:R-:W0:Y:S04]  /*0c30*/  LDG.E.64 R12, desc[UR12][R12.64+0x1800] ;  /* 0x0018000c0c0c7981 */ /* 0x000e28000c1e1b00 */
[----:B------:R-:W0:Y:S02]  /*0c40*/  LDG.E.64 R14, desc[UR12][R14.64+0x1800] ;  /* 0x0018000c0e0e7981 */ /* 0x000e24000c1e1b00 */
[----:B0-----:R-:W-:-:S07]  /*0c50*/  DFMA R18, R12, UR4, R14 ;  /* 0x000000040c127c2b */ /* 0x001fce000800000e */
[----:B------:R1:W-:Y:S04]  /*0c60*/  STG.E.64 desc[UR12][R16.64+0x1800], R18 ;  /* 0x0018001210007986 */ /* 0x0003e8000c101b0c */
.L_x_8:
[----:B0-----:R-:W-:Y:S05]  /*0c70*/  BSYNC.RECONVERGENT B0 ;  /* 0x0000000000007941 */ /* 0x001fea0003800200 */
.L_x_7:
[----:B------:R-:W-:Y:S05]  /*0c80*/  @P1 BRA `(.L_x_9) ;  /* 0xfffffff800f41947 */ /* 0x000fea000383ffff */
.L_x_6:
[----:B------:R-:W-:-:S13]  /*0c90*/  ISETP.NE.AND P0, PT, R2, RZ, PT ;  /* 0x000000ff0200720c */ /* 0x000fda0003f05270 */
[----:B------:R-:W-:Y:S05]  /*0ca0*/  @!P0 EXIT ;  /* 0x000000000000894d */ /* 0x000fea0003800000 */
[----:B------:R-:W0:Y:S01]  /*0cb0*/  LDC R4, c[0x0][0x388] ;  /* 0x0000e200ff047b82 */ /* 0x000e220000000800 */
[----:B------:R-:W-:Y:S02]  /*0cc0*/  ISETP.GE.U32.AND P1, PT, R2, 0x4, PT ;  /* 0x000000040200780c */ /* 0x000fe40003f26070 */
[----:B0-----:R-:W-:-:S04]  /*0cd0*/  LOP3.LUT R12, R4, 0x3, RZ, 0xc0, !PT ;  /* 0x00000003040c7812 */ /* 0x001fc800078ec0ff */
[----:B------:R-:W-:-:S07]  /*0ce0*/  ISETP.NE.AND P0, PT, R12, RZ, PT ;  /* 0x000000ff0c00720c */ /* 0x000fce0003f05270 */
[----:B------:R-:W-:Y:S06]  /*0cf0*/  @!P1 BRA `(.L_x_10) ;  /* 0x0000000000a49947 */ /* 0x000fec0003800000 */
[----:B------:R-:W-:-:S05]  /*0d00*/  IMAD R13, R5, 0x80, R0 ;  /* 0x00000080050d7824 */ /* 0x000fca00078e0200 */
[----:B------:R-:W-:-:S13]  /*0d10*/  ISETP.GE.AND P1, PT, R13, R3, PT ;  /* 0x000000030d00720c */ /* 0x000fda0003f26270 */
[C---:B-1----:R-:W-:Y:S01]  /*0d20*/  @!P1 IMAD.WIDE R20, R13.reuse, 0x8, R6 ;  /* 0x000000080d149825 */ /* 0x042fe200078e0206 */
[----:B------:R-:W0:Y:S03]  /*0d30*/  @!P1 LDC.64 R24, c[0x0][0x390] ;  /* 0x0000e400ff189b82 */ /* 0x000e260000000a00 */
[C---:B------:R-:W-:Y:S02]  /*0d40*/  @!P1 IMAD.WIDE R22, R13.reuse, 0x8, R10 ;  /* 0x000000080d169825 */ /* 0x040fe400078e020a */
[----:B------:R-:W0:Y:S04]  /*0d50*/  @!P1 LDG.E.64 R20, desc[UR12][R20.64] ;  /* 0x0000000c14149981 */ /* 0x000e28000c1e1b00 */
[----:B------:R-:W0:Y:S01]  /*0d60*/  @!P1 LDG.E.64 R22, desc[UR12][R22.64] ;  /* 0x0000000c16169981 */ /* 0x000e22000c1e1b00 */
[----:B------:R-:W-:-:S02]  /*0d70*/  VIADD R15, R13, 0x80 ;  /* 0x000000800d0f7836 */ /* 0x000fc40000000000 */
[----:B------:R-:W-:-:S03]  /*0d80*/  @!P1 IMAD.WIDE R26, R13, 0x8, R8 ;  /* 0x000000080d1a9825 */ /* 0x000fc600078e0208 */
[----:B------:R-:W-:-:S13]  /*0d90*/  ISETP.GE.AND P2, PT, R15, R3, PT ;  /* 0x000000030f00720c */ /* 0x000fda0003f46270 */
[----:B------:R-:W-:-:S04]  /*0da0*/  @!P2 IMAD.WIDE R16, R15, 0x8, R10 ;  /* 0x000000080f10a825 */ /* 0x000fc800078e020a */
[----:B------:R-:W-:Y:S01]  /*0db0*/  @!P2 IMAD.WIDE R28, R15, 0x8, R6 ;  /* 0x000000080f1ca825 */ /* 0x000fe200078e0206 */
[----:B0-----:R-:W-:Y:S01]  /*0dc0*/  @!P1 DFMA R24, R20, R24, R22 ;  /* 0x000000181418922b */ /* 0x001fe20000000016 */
[----:B------:R-:W0:Y:S06]  /*0dd0*/  @!P2 LDC.64 R22, c[0x0][0x390] ;  /* 0x0000e400ff16ab82 */ /* 0x000e2c0000000a00 */
[----:B------:R1:W-:Y:S04]  /*0de0*/  @!P1 STG.E.64 desc[UR12][R26.64], R24 ;  /* 0x000000181a009986 */ /* 0x0003e8000c101b0c */
[----:B------:R-:W0:Y:S04]  /*0df0*/  @!P2 LDG.E.64 R18, desc[UR12][R28.64] ;  /* 0x0000000c1c12a981 */ /* 0x000e28000c1e1b00 */
[----:B------:R-:W0:Y:S01]  /*0e00*/  @!P2 LDG.E.64 R16, desc[UR12][R16.64] ;  /* 0x0000000c1010a981 */ /* 0x000e22000c1e1b00 */
[----:B------:R-:W-:-:S04]  /*0e10*/  IADD3 R21, PT, PT, R13, 0x100, RZ ;  /* 0x000001000d157810 */ /* 0x000fc80007ffe0ff */
[----:B------:R-:W-:Y:S01]  /*0e20*/  ISETP.GE.AND P1, PT, R21, R3, PT ;  /* 0x000000031500720c */ /* 0x000fe20003f26270 */
[----:B------:R-:W-:-:S12]  /*0e30*/  VIADD R13, R13, 0x180 ;  /* 0x000001800d0d7836 */ /* 0x000fd80000000000 */
[----:B-1----:R-:W1:Y:S01]  /*0e40*/  @!P1 LDC.64 R24, c[0x0][0x390] ;  /* 0x0000e400ff189b82 */ /* 0x002e620000000a00 */
[----:B0-----:R-:W-:Y:S01]  /*0e50*/  @!P2 DFMA R18, R18, R22, R16 ;  /* 0x000000161212a22b */ /* 0x001fe20000000010 */
[----:B------:R-:W-:-:S04]  /*0e60*/  @!P2 IMAD.WIDE R16, R15, 0x8, R8 ;  /* 0x000000080f10a825 */ /* 0x000fc800078e0208 */
[C---:B------:R-:W-:Y:S02]  /*0e70*/  @!P1 IMAD.WIDE R22, R21.reuse, 0x8, R6 ;  /* 0x0000000815169825 */ /* 0x040fe400078e0206 */
[----:B------:R0:W-:Y:S02]  /*0e80*/  @!P2 STG.E.64 desc[UR12][R16.64], R18 ;  /* 0x000000121000a986 */ /* 0x0001e4000c101b0c */
[----:B------:R-:W-:Y:S02]  /*0e90*/  @!P1 IMAD.WIDE R14, R21, 0x8, R10 ;  /* 0x00000008150e9825 */ /* 0x000fe400078e020a */
[----:B------:R-:W1:Y:S04]  /*0ea0*/  @!P1 LDG.E.64 R22, desc[UR12][R22.64] ;  /* 0x0000000c16169981 */ /* 0x000e68000c1e1b00 */
[----:B------:R-:W1:Y:S01]  /*0eb0*/  @!P1 LDG.E.64 R14, desc[UR12][R14.64] ;  /* 0x0000000c0e0e9981 */ /* 0x000e62000c1e1b00 */
[----:B------:R-:W-:Y:S01]  /*0ec0*/  ISETP.GE.AND P2, PT, R13, R3, PT ;  /* 0x000000030d00720c */ /* 0x000fe20003f46270 */
[----:B------:R-:W-:-:S12]  /*0ed0*/  @!P1 IMAD.WIDE R20, R21, 0x8, R8 ;  /* 0x0000000815149825 */ /* 0x000fd800078e0208 */
[----:B------:R-:W-:-:S04]  /*0ee0*/  @!P2 IMAD.WIDE R26, R13, 0x8, R6 ;  /* 0x000000080d1aa825 */ /* 0x000fc800078e0206 */
[C---:B------:R-:W-:Y:S01]  /*0ef0*/  @!P2 IMAD.WIDE R28, R13.reuse, 0x8, R10 ;  /* 0x000000080d1ca825 */ /* 0x040fe200078e020a */
[----:B-1----:R-:W-:Y:S01]  /*0f00*/  @!P1 DFMA R24, R22, R24, R14 ;  /* 0x000000181618922b */ /* 0x002fe2000000000e */
[----:B------:R-:W1:Y:S06]  /*0f10*/  @!P2 LDC.64 R14, c[0x0][0x390] ;  /* 0x0000e400ff0eab82 */ /* 0x000e6c0000000a00 */
[----:B------:R2:W-:Y:S04]  /*0f20*/  @!P1 STG.E.64 desc[UR12][R20.64], R24 ;  /* 0x0000001814009986 */ /* 0x0005e8000c101b0c */
[----:B------:R-:W1:Y:S04]  /*0f30*/  @!P2 LDG.E.64 R26, desc[UR12][R26.64] ;  /* 0x0000000c1a1aa981 */ /* 0x000e68000c1e1b00 */
[----:B------:R-:W1:Y:S01]  /*0f40*/  @!P2 LDG.E.64 R28, desc[UR12][R28.64] ;  /* 0x0000000c1c1ca981 */ /* 0x000e62000c1e1b00 */
[----:B0-----:R-:W-:-:S04]  /*0f50*/  @!P2 IMAD.WIDE R16, R13, 0x8, R8 ;  /* 0x000000080d10a825 */ /* 0x001fc800078e0208 */
[----:B------:R-:W-:Y:S01]  /*0f60*/  VIADD R5, R5, 0x4 ;  /* 0x0000000405057836 */ /* 0x000fe20000000000 */
[----:B-1----:R-:W-:-:S07]  /*0f70*/  @!P2 DFMA R14, R26, R14, R28 ;  /* 0x0000000e1a0ea22b */ /* 0x002fce000000001c */
[----:B------:R2:W-:Y:S04]  /*0f80*/  @!P2 STG.E.64 desc[UR12][R16.64], R14 ;  /* 0x0000000e1000a986 */ /* 0x0005e8000c101b0c */
.L_x_10:
[----:B------:R-:W-:Y:S05]  /*0f90*/  @!P0 EXIT ;  /* 0x000000000000894d */ /* 0x000fea0003800000 */
[----:B------:R-:W-:Y:S02]  /*0fa0*/  ISETP.NE.AND P0, PT, R12, 0x1, PT ;  /* 0x000000010c00780c */ /* 0x000fe40003f05270 */
[----:B------:R-:W-:-:S04]  /*0fb0*/  LOP3.LUT R4, R4, 0x1, RZ, 0xc0, !PT ;  /* 0x0000000104047812 */ /* 0x000fc800078ec0ff */
[----:B------:R-:W-:-:S07]  /*0fc0*/  ISETP.NE.U32.AND P2, PT, R4, 0x1, PT ;  /* 0x000000010400780c */ /* 0x000fce0003f45070 */
[----:B------:R-:W-:Y:S06]  /*0fd0*/  @!P0 BRA `(.L_x_11) ;  /* 0x0000000000548947 */ /* 0x000fec0003800000 */
[----:B-12---:R-:W-:-:S05]  /*0fe0*/  IMAD R21, R5, 0x80, R0 ;  /* 0x0000008005157824 */ /* 0x006fca00078e0200 */
[----:B------:R-:W-:-:S13]  /*0ff0*/  ISETP.GE.AND P0, PT, R21, R3, PT ;  /* 0x000000031500720c */ /* 0x000fda0003f06270 */
[C---:B------:R-:W-:Y:S01]  /*1000*/  @!P0 IMAD.WIDE R14, R21.reuse, 0x8, R6 ;  /* 0x00000008150e8825 */ /* 0x040fe200078e0206 */
[----:B------:R-:W0:Y:S03]  /*1010*/  @!P0 LDC.64 R18, c[0x0][0x390] ;  /* 0x0000e400ff128b82 */ /* 0x000e260000000a00 */
[C---:B------:R-:W-:Y:S02]  /*1020*/  @!P0 IMAD.WIDE R16, R21.reuse, 0x8, R10 ;  /* 0x0000000815108825 */ /* 0x040fe400078e020a */
[----:B------:R-:W0:Y:S04]  /*1030*/  @!P0 LDG.E.64 R14, desc[UR12][R14.64] ;  /* 0x0000000c0e0e8981 */ /* 0x000e28000c1e1b00 */
[----:B------:R-:W0:Y:S01]  /*1040*/  @!P0 LDG.E.64 R16, desc[UR12][R16.64] ;  /* 0x0000000c10108981 */ /* 0x000e22000c1e1b00 */
[C---:B------:R-:W-:Y:S01]  /*1050*/  IADD3 R13, PT, PT, R21.reuse, 0x80, RZ ;  /* 0x00000080150d7810 */ /* 0x040fe20007ffe0ff */
[----:B------:R-:W-:-:S03]  /*1060*/  @!P0 IMAD.WIDE R20, R21, 0x8, R8 ;  /* 0x0000000815148825 */ /* 0x000fc600078e0208 */
[----:B------:R-:W-:-:S13]  /*1070*/  ISETP.GE.AND P1, PT, R13, R3, PT ;  /* 0x000000030d00720c */ /* 0x000fda0003f26270 */
[----:B------:R-:W-:-:S04]  /*1080*/  @!P1 IMAD.WIDE R22, R13, 0x8, R6 ;  /* 0x000000080d169825 */ /* 0x000fc800078e0206 */
[C---:B------:R-:W-:Y:S01]  /*1090*/  @!P1 IMAD.WIDE R24, R13.reuse, 0x8, R10 ;  /* 0x000000080d189825 */ /* 0x040fe200078e020a */
[----:B0-----:R-:W-:Y:S01]  /*10a0*/  @!P0 DFMA R18, R14, R18, R16 ;  /* 0x000000120e12822b */ /* 0x001fe20000000010 */
[----:B------:R-:W0:Y:S06]  /*10b0*/  @!P1 LDC.64 R14, c[0x0][0x390] ;  /* 0x0000e400ff0e9b82 */ /* 0x000e2c0000000a00 */
[----:B------:R3:W-:Y:S04]  /*10c0*/  @!P0 STG.E.64 desc[UR12][R20.64], R18 ;  /* 0x0000001214008986 */ /* 0x0007e8000c101b0c */
[----:B------:R-:W0:Y:S04]  /*10d0*/  @!P1 LDG.E.64 R22, desc[UR12][R22.64] ;  /* 0x0000000c16169981 */ /* 0x000e28000c1e1b00 */
[----:B------:R-:W0:Y:S01]  /*10e0*/  @!P1 LDG.E.64 R24, desc[UR12][R24.64] ;  /* 0x0000000c18189981 */ /* 0x000e22000c1e1b00 */
[----:B------:R-:W-:-:S04]  /*10f0*/  @!P1 IMAD.WIDE R12, R13, 0x8, R8 ;  /* 0x000000080d0c9825 */ /* 0x000fc800078e0208 */
[----:B------:R-:W-:Y:S01]  /*1100*/  VIADD R5, R5, 0x2 ;  /* 0x0000000205057836 */ /* 0x000fe20000000000 */
[----:B0-----:R-:W-:-:S07]  /*1110*/  @!P1 DFMA R14, R22, R14, R24 ;  /* 0x0000000e160e922b */ /* 0x001fce0000000018 */
[----:B------:R3:W-:Y:S04]  /*1120*/  @!P1 STG.E.64 desc[UR12][R12.64], R14 ;  /* 0x0000000e0c009986 */ /* 0x0007e8000c101b0c */
.L_x_11:
[----:B------:R-:W-:Y:S05]  /*1130*/  @P2 EXIT ;  /* 0x000000000000294d */ /* 0x000fea0003800000 */
[----:B------:R-:W-:-:S05]  /*1140*/  IMAD R5, R5, 0x80, R0 ;  /* 0x0000008005057824 */ /* 0x000fca00078e0200 */
[----:B------:R-:W-:-:S13]  /*1150*/  ISETP.GE.AND P0, PT, R5, R3, PT ;  /* 0x000000030500720c */ /* 0x000fda0003f06270 */
[----:B------:R-:W-:Y:S05]  /*1160*/  @P0 EXIT ;  /* 0x000000000000094d */ /* 0x000fea0003800000 */
[C---:B------:R-:W-:Y:S01]  /*1170*/  IMAD.WIDE R6, R5.reuse, 0x8, R6 ;  /* 0x0000000805067825 */ /* 0x040fe200078e0206 */
[----:B------:R-:W0:Y:S03]  /*1180*/  LDCU.64 UR4, c[0x0][0x390] ;  /* 0x00007200ff0477ac */ /* 0x000e260008000a00 */
[C---:B------:R-:W-:Y:S02]  /*1190*/  IMAD.WIDE R10, R5.reuse, 0x8, R10 ;  /* 0x00000008050a7825 */ /* 0x040fe400078e020a */
[----:B------:R-:W0:Y:S04]  /*11a0*/  LDG.E.64 R6, desc[UR12][R6.64] ;  /* 0x0000000c06067981 */ /* 0x000e28000c1e1b00 */
[----:B------:R-:W0:Y:S01]  /*11b0*/  LDG.E.64 R10, desc[UR12][R10.64] ;  /* 0x0000000c0a0a7981 */ /* 0x000e22000c1e1b00 */
[----:B------:R-:W-:Y:S01]  /*11c0*/  IMAD.WIDE R8, R5, 0x8, R8 ;  /* 0x0000000805087825 */ /* 0x000fe200078e0208 */
[----:B0-----:R-:W-:-:S07]  /*11d0*/  DFMA R2, R6, UR4, R10 ;  /* 0x0000000406027c2b */ /* 0x001fce000800000a */
[----:B------:R-:W-:Y:S01]  /*11e0*/  STG.E.64 desc[UR12][R8.64], R2 ;  /* 0x0000000208007986 */ /* 0x000fe2000c101b0c */
[----:B------:R-:W-:Y:S05]  /*11f0*/  EXIT ;  /* 0x000000000000794d */ /* 0x000fea0003800000 */
.L_x_5:
[----:B------:R-:W-:-:S13]  /*1200*/  ISETP.GE.AND P0, PT, R4, 0x1, PT ;  /* 0x000000010400780c */ /* 0x000fda0003f06270 */
[----:B------:R-:W-:Y:S05]  /*1210*/  @!P0 EXIT ;  /* 0x000000000000894d */ /* 0x000fea0003800000 */
[----:B------:R-:W-:Y:S01]  /*1220*/  ISETP.GE.U32.AND P0, PT, R4, 0x8, PT ;  /* 0x000000080400780c */ /* 0x000fe20003f06070 */
[----:B------:R-:W-:-:S12]  /*1230*/  IMAD.MOV.U32 R16, RZ, RZ, RZ ;  /* 0x000000ffff107224 */ /* 0x000fd800078e00ff */
[----:B------:R-:W-:Y:S05]  /*1240*/  @!P0 BRA `(.L_x_12) ;  /* 0x0000000400148947 */ /* 0x000fea0003800000 */
[----:B------:R-:W0:Y:S01]  /*1250*/  LDC.64 R8, c[0x0][0x398] ;  /* 0x0000e600ff087b82 */ /* 0x000e220000000a00 */
[----:B------:R-:W-:Y:S01]  /*1260*/  UIADD3 UR4, UP0, UPT, UR11, 0xc00, URZ ;  /* 0x00000c000b047890 */ /* 0x000fe2000ff1e0ff */
[----:B------:R-:W-:Y:S01]  /*1270*/  LEA R2, P0, R12, R14, 0x3 ;  /* 0x0000000e0c027211 */ /* 0x000fe200078018ff */
[----:B------:R-:W1:Y:S01]  /*1280*/  LDCU.64 UR16, c[0x0][0x390] ;  /* 0x00007200ff1077ac */ /* 0x000e620008000a00 */
[----:B------:R-:W-:Y:S02]  /*1290*/  LOP3.LUT R16, R4, 0x7ffffff8, RZ, 0xc0, !PT ;  /* 0x7ffffff804107812 */ /* 0x000fe400078ec0ff */
[----:B------:R-:W-:Y:S01]  /*12a0*/  LEA.HI.X R3, R12, R15, R5, 0x3, P0 ;  /* 0x0000000f0c037211 */ /* 0x000fe200000f1c05 */
[----:B------:R-:W-:Y:S01]  /*12b0*/  UIADD3.X UR5, UPT, UPT, URZ, UR14, URZ, UP0, !UPT ;  /* 0x0000000eff057290 */ /* 0x000fe200087fe4ff */
[----:B------:R-:W2:Y:S01]  /*12c0*/  LDC.64 R18, c[0x0][0x3a0] ;  /* 0x0000e800ff127b82 */ /* 0x000ea20000000a00 */
[----:B------:R-:W-:Y:S01]  /*12d0*/  UIADD3 UR8, UP0, UPT, UR4, UR8, URZ ;  /* 0x0000000804087290 */ /* 0x000fe2000ff1e0ff */
[----:B------:R-:W-:Y:S01]  /*12e0*/  IADD3 R17, PT, PT, R0, 0x80, RZ ;  /* 0x0000008000117810 */ /* 0x000fe20007ffe0ff */
[----:B------:R-:W-:-:S02]  /*12f0*/  UIADD3 UR6, UP1, UPT, UR4, UR6, URZ ;  /* 0x0000000604067290 */ /* 0x000fc4000ff3e0ff */
[----:B------:R-:W-:Y:S02]  /*1300*/  UIADD3.X UR4, UPT, UPT, UR5, UR9, URZ, UP0, !UPT ;  /* 0x0000000905047290 */ /* 0x000fe400087fe4ff */
[----:B------:R-:W-:Y:S01]  /*1310*/  UIADD3.X UR5, UPT, UPT, UR5, UR7, URZ, UP1, !UPT ;  /* 0x0000000705057290 */ /* 0x000fe20008ffe4ff */
[----:B------:R-:W3:Y:S01]  /*1320*/  LDC.64 R20, c[0x0][0x3b0] ;  /* 0x0000ec00ff147b82 */ /* 0x000ee20000000a00 */
[----:B0-----:R-:W-:-:S04]  /*1330*/  IMAD.WIDE.U32 R4, R0, 0x8, R8 ;  /* 0x0000000800047825 */ /* 0x001fc800078e0008 */
[----:B--2---:R-:W-:-:S04]  /*1340*/  IMAD.WIDE.U32 R8, R0, 0x8, R18 ;  /* 0x0000000800087825 */ /* 0x004fc800078e0012 */
[----:B---3--:R-:W-:-:S04]  /*1350*/  IMAD.WIDE.U32 R12, R0, 0x8, R20 ;  /* 0x00000008000c7825 */ /* 0x008fc800078e0014 */
[----:B-1----:R-:W-:-:S07]  /*1360*/  IMAD.MOV R0, RZ, RZ, -R16 ;  /* 0x000000ffff007224 */ /* 0x002fce00078e0a10 */
.L_x_13:
[----:B0-----:R-:W-:Y:S02]  /*1370*/  IADD3 R22, P1, PT, R12, UR11, RZ ;  /* 0x0000000b0c167c10 */ /* 0x001fe4000ff3e0ff */
[----:B------:R-:W-:Y:S02]  /*1380*/  IADD3 R28, P0, PT, R8, UR11, RZ ;  /* 0x0000000b081c7c10 */ /* 0x000fe4000ff1e0ff */
[----:B------:R-:W-:Y:S02]  /*1390*/  IADD3.X R23, PT, PT, R13, UR14, RZ, P1, !PT ;  /* 0x0000000e0d177c10 */ /* 0x000fe40008ffe4ff */
[----:B------:R-:W-:-:S04]  /*13a0*/  IADD3.X R29, PT, PT, R9, UR14, RZ, P0, !PT ;  /* 0x0000000e091d7c10 */ /* 0x000fc800087fe4ff */
[----:B------:R-:W2:Y:S04]  /*13b0*/  LDG.E.64 R22, desc[UR12][R22.64] ;  /* 0x0000000c16167981 */ /* 0x000ea8000c1e1b00 */
[----:B------:R-:W2:Y:S01]  /*13c0*/  LDG.E.64 R14, desc[UR12][R28.64] ;  /* 0x0000000c1c0e7981 */ /* 0x000ea2000c1e1b00 */
[----:B------:R-:W-:Y:S01]  /*13d0*/  IADD3 R18, P0, PT, R4, UR11, RZ ;  /* 0x0000000b04127c10 */ /* 0x000fe2000ff1e0ff */
[----:B------:R-:W-:Y:S02]  /*13e0*/  IMAD.U32 R20, RZ, RZ, UR8 ;  /* 0x00000008ff147e24 */ /* 0x000fe4000f8e00ff */
[----:B------:R-:W-:Y:S01]  /*13f0*/  IMAD.U32 R21, RZ, RZ, UR4 ;  /* 0x00000004ff157e24 */ /* 0x000fe2000f8e00ff */
[----:B------:R-:W-:Y:S01]  /*1400*/  IADD3.X R19, PT, PT, R5, UR14, RZ, P0, !PT ;  /* 0x0000000e05137c10 */ /* 0x000fe200087fe4ff */
[----:B------:R-:W-:Y:S01]  /*1410*/  IMAD.WIDE R20, R17, 0x8, R20 ;  /* 0x0000000811147825 */ /* 0x000fe200078e0214 */
[----:B--2---:R-:W-:-:S03]  /*1420*/  DFMA R24, R14, UR16, R22 ;  /* 0x000000100e187c2b */ /* 0x004fc60008000016 */
[----:B------:R-:W-:-:S04]  /*1430*/  IMAD.WIDE R14, R17, 0x8, R2 ;  /* 0x00000008110e7825 */ /* 0x000fc800078e0202 */
[----:B------:R0:W-:Y:S04]  /*1440*/  STG.E.64 desc[UR12][R18.64], R24 ;  /* 0x0000001812007986 */ /* 0x0001e8000c101b0c */
[----:B------:R-:W2:Y:S04]  /*1450*/  LDG.E.64 R26, desc[UR12][R14.64] ;  /* 0x0000000c0e1a7981 */ /* 0x000ea8000c1e1b00 */
[----:B------:R-:W2:Y:S01]  /*1460*/  LDG.E.64 R28, desc[UR12][R20.64+-0xc00] ;  /* 0xfff4000c141c7981 */ /* 0x000ea2000c1e1b00 */
[----:B------:R-:W-:Y:S01]  /*1470*/  MOV R22, UR6 ;  /* 0x0000000600167c02 */ /* 0x000fe20008000f00 */
[----:B------:R-:W-:-:S04]  /*1480*/  IMAD.U32 R23, RZ, RZ, UR5 ;  /* 0x00000005ff177e24 */ /* 0x000fc8000f8e00ff */
[----:B------:R-:W-:Y:S01]  /*1490*/  IMAD.WIDE R22, R17, 0x8, R22 ;  /* 0x0000000811167825 */ /* 0x000fe200078e0216 */
[----:B--2---:R-:W-:-:S07]  /*14a0*/  DFMA R26, R26, UR16, R28 ;  /* 0x000000101a1a7c2b */ /* 0x004fce000800001c */
[----:B------:R-:W-:Y:S04]  /*14b0*/  STG.E.64 desc[UR12][R22.64+-0xc00], R26 ;  /* 0xfff4001a16007986 */ /* 0x000fe8000c101b0c */
[----:B------:R-:W2:Y:S04]  /*14c0*/  LDG.E.64 R28, desc[UR12][R14.64+0x400] ;  /* 0x0004000c0e1c7981 */ /* 0x000ea8000c1e1b00 */
[----:B0-----:R-:W2:Y:S02]  /*14d0*/  LDG.E.64 R18, desc[UR12][R20.64+-0x800] ;  /* 0xfff8000c14127981 */ /* 0x001ea4000c1e1b00 */
[----:B--2---:R-:W-:-:S07]  /*14e0*/  DFMA R28, R28, UR16, R18 ;  /* 0x000000101c1c7c2b */ /* 0x004fce0008000012 */
[----:B------:R-:W-:Y:S04]  /*14f0*/  STG.E.64 desc[UR12][R22.64+-0x800], R28 ;  /* 0xfff8001c16007986 */ /* 0x000fe8000c101b0c */
[----:B------:R-:W2:Y:S04]  /*1500*/  LDG.E.64 R18, desc[UR12][R14.64+0x800] ;  /* 0x0008000c0e127981 */ /* 0x000ea8000c1e1b00 */
[----:B------:R-:W2:Y:S02]  /*1510*/  LDG.E.64 R24, desc[UR12][R20.64+-0x400] ;  /* 0xfffc000c14187981 */ /* 0x000ea4000c1e1b00 */
[----:B--2---:R-:W-:-:S07]  /*1520*/  DFMA R18, R18, UR16, R24 ;  /* 0x0000001012127c2b */ /* 0x004fce0008000018 */
[----:B------:R0:W-:Y:S04]  /*1530*/  STG.E.64 desc[UR12][R22.64+-0x400], R18 ;  /* 0xfffc001216007986 */ /* 0x0001e8000c101b0c */
[----:B------:R-:W2:Y:S04]  /*1540*/  LDG.E.64 R24, desc[UR12][R14.64+0xc00] ;  /* 0x000c000c0e187981 */ /* 0x000ea8000c1e1b00 */
[----:B0-----:R-:W2:Y:S02]  /*1550*/  LDG.E.64 R18, desc[UR12][R20.64] ;  /* 0x0000000c14127981 */ /* 0x001ea4000c1e1b00 */
[----:B--2---:R-:W-:-:S07]  /*1560*/  DFMA R24, R24, UR16, R18 ;  /* 0x0000001018187c2b */ /* 0x004fce0008000012 */
[----:B------:R-:W-:Y:S04]  /*1570*/  STG.E.64 desc[UR12][R22.64], R24 ;  /* 0x0000001816007986 */ /* 0x000fe8000c101b0c */
[----:B------:R-:W2:Y:S04]  /*1580*/  LDG.E.64 R26, desc[UR12][R14.64+0x1000] ;  /* 0x0010000c0e1a7981 */ /* 0x000ea8000c1e1b00 */
[----:B------:R-:W2:Y:S02]  /*1590*/  LDG.E.64 R18, desc[UR12][R20.64+0x400] ;  /* 0x0004000c14127981 */ /* 0x000ea4000c1e1b00 */
[----:B--2---:R-:W-:-:S07]  /*15a0*/  DFMA R26, R26, UR16, R18 ;  /* 0x000000101a1a7c2b */ /* 0x004fce0008000012 */
[----:B------:R-:W-:Y:S04]  /*15b0*/  STG.E.64 desc[UR12][R22.64+0x400], R26 ;  /* 0x0004001a16007986 */ /* 0x000fe8000c101b0c */
[----:B------:R-:W2:Y:S04]  /*15c0*/  LDG.E.64 R28, desc[UR12][R14.64+0x1400] ;  /* 0x0014000c0e1c7981 */ /* 0x000ea8000c1e1b00 */
[----:B------:R-:W2:Y:S02]  /*15d0*/  LDG.E.64 R18, desc[UR12][R20.64+0x800] ;  /* 0x0008000c14127981 */ /* 0x000ea4000c1e1b00 */
[----:B--2---:R-:W-:-:S07]  /*15e0*/  DFMA R18, R28, UR16, R18 ;  /* 0x000000101c127c2b */ /* 0x004fce0008000012 */
[----:B------:R0:W-:Y:S04]  /*15f0*/  STG.E.64 desc[UR12][R22.64+0x800], R18 ;  /* 0x0008001216007986 */ /* 0x0001e8000c101b0c */
[----:B------:R-:W2:Y:S04]  /*1600*/  LDG.E.64 R28, desc[UR12][R14.64+0x1800] ;  /* 0x0018000c0e1c7981 */ /* 0x000ea8000c1e1b00 */
[----:B0-----:R-:W2:Y:S01]  /*1610*/  LDG.E.64 R18, desc[UR12][R20.64+0xc00] ;  /* 0x000c000c14127981 */ /* 0x001ea2000c1e1b00 */
[----:B------:R-:W-:-:S05]  /*1620*/  VIADD R0, R0, 0x8 ;  /* 0x0000000800007836 */ /* 0x000fca0000000000 */
[----:B------:R-:W-:Y:S01]  /*1630*/  ISETP.NE.AND P0, PT, R0, RZ, PT ;  /* 0x000000ff0000720c */ /* 0x000fe20003f05270 */
[----:B------:R-:W-:Y:S01]  /*1640*/  UIADD3 UR11, UP0, UPT, UR11, 0x2000, URZ ;  /* 0x000020000b0b7890 */ /* 0x000fe2000ff1e0ff */
[----:B------:R-:W-:-:S03]  /*1650*/  VIADD R17, R17, 0x400 ;  /* 0x0000040011117836 */ /* 0x000fc60000000000 */
[----:B------:R-:W-:Y:S01]  /*1660*/  UIADD3.X UR14, UPT, UPT, URZ, UR14, URZ, UP0, !UPT ;  /* 0x0000000eff0e7290 */ /* 0x000fe200087fe4ff */
[----:B--2---:R-:W-:-:S07]  /*1670*/  DFMA R28, R28, UR16, R18 ;  /* 0x000000101c1c7c2b */ /* 0x004fce0008000012 */
[----:B------:R0:W-:Y:S01]  /*1680*/  STG.E.64 desc[UR12][R22.64+0xc00], R28 ;  /* 0x000c001c16007986 */ /* 0x0001e2000c101b0c */
[----:B------:R-:W-:Y:S05]  /*1690*/  @P0 BRA `(.L_x_13) ;  /* 0xfffffffc00340947 */ /* 0x000fea000383ffff */
.L_x_12:
[----:B------:R-:W1:Y:S02]  /*16a0*/  LDC R0, c[0x0][0x388] ;  /* 0x0000e200ff007b82 */ /* 0x000e640000000800 */
[----:B-1----:R-:W-:-:S13]  /*16b0*/  LOP3.LUT P0, R8, R0, 0x7, RZ, 0xc0, !PT ;  /* 0x0000000700087812 */ /* 0x002fda000780c0ff */
[----:B------:R-:W-:Y:S05]  /*16c0*/  @!P0 EXIT ;  /* 0x000000000000894d */ /* 0x000fea0003800000 */
[----:B------:R-:W1:Y:S01]  /*16d0*/  LDCU.64 UR4, c[0x0][0x398] ;  /* 0x00007300ff0477ac */ /* 0x000e620008000a00 */
[----:B------:R-:W-:Y:S01]  /*16e0*/  SHF.L.U32 R4, R0, 0x7, RZ ;  /* 0x0000000700047819 */ /* 0x000fe200000006ff */
[----:B------:R-:W2:Y:S01]  /*16f0*/  S2R R13, SR_TID.X ;  /* 0x00000000000d7919 */ /* 0x000ea20000002100 */
[----:B------:R-:W-:Y:S02]  /*1700*/  ISETP.GE.U32.AND P0, PT, R8, 0x4, PT ;  /* 0x000000040800780c */ /* 0x000fe40003f06070 */
[----:B------:R-:W-:Y:S01]  /*1710*/  SHF.R.S32.HI R2, RZ, 0x1f, R4 ;  /* 0x0000001fff027819 */ /* 0x000fe20000011404 */
[----:B------:R-:W-:Y:S01]  /*1720*/  IMAD.WIDE.U32 R4, R4, UR10, RZ ;  /* 0x0000000a04047c25 */ /* 0x000fe2000f8e00ff */
[----:B------:R-:W-:-:S03]  /*1730*/  LOP3.LUT R12, R0, 0x3, RZ, 0xc0, !PT ;  /* 0x00000003000c7812 */ /* 0x000fc600078ec0ff */
[----:B------:R-:W-:Y:S01]  /*1740*/  IMAD R3, R2, UR10, RZ ;  /* 0x0000000a02037c24 */ /* 0x000fe2000f8e02ff */
[----:B------:R-:W-:Y:S01]  /*1750*/  ISETP.NE.AND P1, PT, R12, RZ, PT ;  /* 0x000000ff0c00720c */ /* 0x000fe20003f25270 */
[----:B------:R-:W-:Y:S02]  /*1760*/  IMAD.SHL.U32 R2, R4, 0x8, RZ ;  /* 0x0000000804027824 */ /* 0x000fe400078e00ff */
[----:B------:R-:W-:-:S03]  /*1770*/  IMAD.IADD R3, R5, 0x1, R3 ;  /* 0x0000000105037824 */ /* 0x000fc600078e0203 */
[----:B-1----:R-:W-:Y:S02]  /*1780*/  IADD3 R2, P2, PT, R2, UR4, RZ ;  /* 0x0000000402027c10 */ /* 0x002fe4000ff5e0ff */
[----:B------:R-:W-:-:S04]  /*1790*/  SHF.L.U64.HI R3, R4, 0x3, R3 ;  /* 0x0000000304037819 */ /* 0x000fc80000010203 */
[----:B------:R-:W-:Y:S01]  /*17a0*/  IADD3.X R3, PT, PT, R3, UR5, RZ, P2, !PT ;  /* 0x0000000503037c10 */ /* 0x000fe200097fe4ff */
[----:B------:R-:W-:Y:S06]  /*17b0*/  @!P0 BRA `(.L_x_14) ;  /* 0x0000000000588947 */ /* 0x000fec0003800000 */
[----:B--2---:R-:W-:Y:S01]  /*17c0*/  LEA R17, R16, R13, 0x7 ;  /* 0x0000000d10117211 */ /* 0x004fe200078e38ff */
[----:B------:R-:W1:Y:S04]  /*17d0*/  LDCU.64 UR4, c[0x0][0x390] ;  /* 0x00007200ff0477ac */ /* 0x000e680008000a00 */
[----:B------:R-:W-:-:S04]  /*17e0*/  IMAD.WIDE R8, R17, 0x8, R6 ;  /* 0x0000000811087825 */ /* 0x000fc800078e0206 */
[C---:B------:R-:W-:Y:S01]  /*17f0*/  IMAD.WIDE R4, R17.reuse, 0x8, R10 ;  /* 0x0000000811047825 */ /* 0x040fe200078e020a */
[----:B------:R-:W1:Y:S04]  /*1800*/  LDG.E.64 R14, desc[UR12][R8.64] ;  /* 0x0000000c080e7981 */ /* 0x000e68000c1e1b00 */
[----:B------:R-:W1:Y:S02]  /*1810*/  LDG.E.64 R18, desc[UR12][R4.64] ;  /* 0x0000000c04127981 */ /* 0x000e64000c1e1b00 */
[----:B-1----:R-:W-:Y:S01]  /*1820*/  DFMA R18, R14, UR4, R18 ;  /* 0x000000040e127c2b */ /* 0x002fe20008000012 */
[----:B------:R-:W-:-:S06]  /*1830*/  IMAD.WIDE R14, R17, 0x8, R2 ;  /* 0x00000008110e7825 */ /* 0x000fcc00078e0202 */
[----:B------:R1:W-:Y:S04]  /*1840*/  STG.E.64 desc[UR12][R14.64], R18 ;  /* 0x000000120e007986 */ /* 0x0003e8000c101b0c */
[----:B------:R-:W2:Y:S04]  /*1850*/  LDG.E.64 R20, desc[UR12][R8.64+0x400] ;  /* 0x0004000c08147981 */ /* 0x000ea8000c1e1b00 */
[----:B0-----:R-:W2:Y:S02]  /*1860*/  LDG.E.64 R22, desc[UR12][R4.64+0x400] ;  /* 0x0004000c04167981 */ /* 0x001ea4000c1e1b00 */
[----:B--2---:R-:W-:-:S07]  /*1870*/  DFMA R20, R20, UR4, R22 ;  /* 0x0000000414147c2b */ /* 0x004fce0008000016 */
[----:B------:R1:W-:Y:S04]  /*1880*/  STG.E.64 desc[UR12][R14.64+0x400], R20 ;  /* 0x000400140e007986 */ /* 0x0003e8000c101b0c */
[----:B------:R-:W2:Y:S04]  /*1890*/  LDG.E.64 R22, desc[UR12][R8.64+0x800] ;  /* 0x0008000c08167981 */ /* 0x000ea8000c1e1b00 */
[----:B------:R-:W2:Y:S02]  /*18a0*/  LDG.E.64 R24, desc[UR12][R4.64+0x800] ;  /* 0x0008000c04187981 */ /* 0x000ea4000c1e1b00 */
[----:B--2---:R-:W-:-:S07]  /*18b0*/  DFMA R22, R22, UR4, R24 ;  /* 0x0000000416167c2b */ /* 0x004fce0008000018 */
[----:B------:R1:W-:Y:S04]  /*18c0*/  STG.E.64 desc[UR12][R14.64+0x800], R22 ;  /* 0x000800160e007986 */ /* 0x0003e8000c101b0c */
[----:B------:R-:W2:Y:S04]  /*18d0*/  LDG.E.64 R24, desc[UR12][R8.64+0xc00] ;  /* 0x000c000c08187981 */ /* 0x000ea8000c1e1b00 */
[----:B------:R-:W2:Y:S01]  /*18e0*/  LDG.E.64 R26, desc[UR12][R4.64+0xc00] ;  /* 0x000c000c041a7981 */ /* 0x000ea2000c1e1b00 */
[----:B------:R-:W-:Y:S01]  /*18f0*/  VIADD R16, R16, 0x4 ;  /* 0x0000000410107836 */ /* 0x000fe20000000000 */
[----:B--2---:R-:W-:-:S07]  /*1900*/  DFMA R24, R24, UR4, R26 ;  /* 0x0000000418187c2b */ /* 0x004fce000800001a */
[----:B------:R1:W-:Y:S04]  /*1910*/  STG.E.64 desc[UR12][R14.64+0xc00], R24 ;  /* 0x000c00180e007986 */ /* 0x0003e8000c101b0c */
.L_x_14:
[----:B------:R-:W-:Y:S05]  /*1920*/  @!P1 EXIT ;  /* 0x000000000000994d */ /* 0x000fea0003800000 */
[----:B------:R-:W-:Y:S02]  /*1930*/  ISETP.NE.AND P0, PT, R12, 0x1, PT ;  /* 0x000000010c00780c */ /* 0x000fe40003f05270 */
[----:B------:R-:W-:-:S04]  /*1940*/  LOP3.LUT R0, R0, 0x1, RZ, 0xc0, !PT ;  /* 0x0000000100007812 */ /* 0x000fc800078ec0ff */
[----:B------:R-:W-:-:S07]  /*1950*/  ISETP.NE.U32.AND P1, PT, R0, 0x1, PT ;  /* 0x000000010000780c */ /* 0x000fce0003f25070 */
[----:B------:R-:W-:Y:S06]  /*1960*/  @!P0 BRA `(.L_x_15) ;  /* 0x0000000000388947 */ /* 0x000fec0003800000 */
[----:B012---:R-:W-:Y:S01]  /*1970*/  IMAD R23, R16, 0x80, R13 ;  /* 0x0000008010177824 */ /* 0x007fe200078e020d */
[----:B------:R-:W0:Y:S03]  /*1980*/  LDCU.64 UR4, c[0x0][0x390] ;  /* 0x00007200ff0477ac */ /* 0x000e260008000a00 */
[----:B------:R-:W-:-:S04]  /*1990*/  IMAD.WIDE R18, R23, 0x8, R6 ;  /* 0x0000000817127825 */ /* 0x000fc800078e0206 */
[C---:B------:R-:W-:Y:S01]  /*19a0*/  IMAD.WIDE R20, R23.reuse, 0x8, R10 ;  /* 0x0000000817147825 */ /* 0x040fe200078e020a */
[----:B------:R-:W0:Y:S04]  /*19b0*/  LDG.E.64 R4, desc[UR12][R18.64] ;  /* 0x0000000c12047981 */ /* 0x000e28000c1e1b00 */
[----:B------:R-:W0:Y:S01]  /*19c0*/  LDG.E.64 R8, desc[UR12][R20.64] ;  /* 0x0000000c14087981 */ /* 0x000e22000c1e1b00 */
[----:B------:R-:W-:Y:S01]  /*19d0*/  IMAD.WIDE R22, R23, 0x8, R2 ;  /* 0x0000000817167825 */ /* 0x000fe200078e0202 */
[----:B0-----:R-:W-:-:S07]  /*19e0*/  DFMA R4, R4, UR4, R8 ;  /* 0x0000000404047c2b */ /* 0x001fce0008000008 */
[----:B------:R3:W-:Y:S04]  /*19f0*/  STG.E.64 desc[UR12][R22.64], R4 ;  /* 0x0000000416007986 */ /* 0x0007e8000c101b0c */
[----:B------:R-:W2:Y:S04]  /*1a00*/  LDG.E.64 R8, desc[UR12][R18.64+0x400] ;  /* 0x0004000c12087981 */ /* 0x000ea8000c1e1b00 */
[----:B------:R-:W2:Y:S01]  /*1a10*/  LDG.E.64 R14, desc[UR12][R20.64+0x400] ;  /* 0x0004000c140e7981 */ /* 0x000ea2000c1e1b00 */
[----:B------:R-:W-:Y:S01]  /*1a20*/  IADD3 R16, PT, PT, R16, 0x2, RZ ;  /* 0x0000000210107810 */ /* 0x000fe20007ffe0ff */
[----:B--2---:R-:W-:-:S07]  /*1a30*/  DFMA R8, R8, UR4, R14 ;  /* 0x0000000408087c2b */ /* 0x004fce000800000e */
[----:B------:R3:W-:Y:S04]  /*1a40*/  STG.E.64 desc[UR12][R22.64+0x400], R8 ;  /* 0x0004000816007986 */ /* 0x0007e8000c101b0c */
.L_x_15:
[----:B------:R-:W-:Y:S05]  /*1a50*/  @P1 EXIT ;  /* 0x000000000000194d */ /* 0x000fea0003800000 */
[----:B--2---:R-:W-:Y:S01]  /*1a60*/  IMAD R13, R16, 0x80, R13 ;  /* 0x00000080100d7824 */ /* 0x004fe200078e020d */
[----:B------:R-:W3:Y:S03]  /*1a70*/  LDCU.64 UR4, c[0x0][0x390] ;  /* 0x00007200ff0477ac */ /* 0x000ee60008000a00 */
[----:B------:R-:W-:-:S04]  /*1a80*/  IMAD.WIDE R6, R13, 0x8, R6 ;  /* 0x000000080d067825 */ /* 0x000fc800078e0206 */
[C---:B------:R-:W-:Y:S02]  /*1a90*/  IMAD.WIDE R10, R13.reuse, 0x8, R10 ;  /* 0x000000080d0a7825 */ /* 0x040fe400078e020a */
[----:B------:R-:W3:Y:S04]  /*1aa0*/  LDG.E.64 R6, desc[UR12][R6.64] ;  /* 0x0000000c06067981 */ /* 0x000ee8000c1e1b00 */
[----:B------:R-:W3:Y:S01]  /*1ab0*/  LDG.E.64 R10, desc[UR12][R10.64] ;  /* 0x0000000c0a0a7981 */ /* 0x000ee2000c1e1b00 */
[----:B------:R-:W-:Y:S01]  /*1ac0*/  IMAD.WIDE R2, R13, 0x8, R2 ;  /* 0x000000080d027825 */ /* 0x000fe200078e0202 */
[----:B---3--:R-:W-:-:S07]  /*1ad0*/  DFMA R4, R6, UR4, R10 ;  /* 0x0000000406047c2b */ /* 0x008fce000800000a */
[----:B------:R-:W-:Y:S01]  /*1ae0*/  STG.E.64 desc[UR12][R2.64], R4 ;  /* 0x0000000402007986 */ /* 0x000fe2000c101b0c */
[----:B------:R-:W-:Y:S05]  /*1af0*/  EXIT ;  /* 0x000000000000794d */ /* 0x000fea0003800000 */
.L_x_16:
[----:B------:R-:W-:-:S00]  /*1b00*/  BRA `(.L_x_16) ;  /* 0xfffffffc00fc7947 */ /* 0x000fc0000383ffff */
[----:B------:R-:W-:-:S00]  /*1b10*/  NOP ;  /* 0x0000000000007918 */ /* 0x000fc00000000000 */
        /* <DEDUP_REMOVED lines=14> */
.L_x_43:


//--------------------- .text._ZN3cub18CUB_300001_SM_10006detail9transform16transform_kernelINS2_10policy_hubILb1EN4cuda3std3__45tupleIJN6thrust24THRUST_300001_SM_1000_NS6detail15normal_iteratorINSA_10device_ptrIdEEEESF_EEEE10policy1000Ei5saxpySF_JPdSK_EEEvT0_iT1_T2_DpNS2_10kernel_argIT3_EE --------------------------
	.section	.text._ZN3cub18CUB_300001_SM_10006detail9transform16transform_kernelINS2_10policy_hubILb1EN4cuda3std3__45tupleIJN6thrust24THRUST_300001_SM_1000_NS6detail15normal_iteratorINSA_10device_ptrIdEEEESF_EEEE10policy1000Ei5saxpySF_JPdSK_EEEvT0_iT1_T2_DpNS2_10kernel_argIT3_EE,"ax",@progbits
	.align	128
        .global         _ZN3cub18CUB_300001_SM_10006detail9transform16transform_kernelINS2_10policy_hubILb1EN4cuda3std3__45tupleIJN6thrust24THRUST_300001_SM_1000_NS6detail15normal_iteratorINSA_10device_ptrIdEEEESF_EEEE10policy1000Ei5saxpySF_JPdSK_EEEvT0_iT1_T2_DpNS2_10kernel_argIT3_EE
        .type           _ZN3cub18CUB_300001_SM_10006detail9transform16transform_kernelINS2_10policy_hubILb1EN4cuda3std3__45tupleIJN6thrust24THRUST_300001_SM_1000_NS6detail15normal_iteratorINSA_10device_ptrIdEEEESF_EEEE10policy1000Ei5saxpySF_JPdSK_EEEvT0_iT1_T2_DpNS2_10kernel_argIT3_EE,@function
        .size           _ZN3cub18CUB_300001_SM_10006detail9transform16transform_kernelINS2_10policy_hubILb1EN4cuda3std3__45tupleIJN6thrust24THRUST_300001_SM_1000_NS6detail15normal_iteratorINSA_10device_ptrIdEEEESF_EEEE10policy1000Ei5saxpySF_JPdSK_EEEvT0_iT1_T2_DpNS2_10kernel_argIT3_EE,(.L_x_44 - _ZN3cub18CUB_300001_SM_10006detail9transform16transform_kernelINS2_10policy_hubILb1EN4cuda3std3__45tupleIJN6thrust24THRUST_300001_SM_1000_NS6detail15normal_iteratorINSA_10device_ptrIdEEEESF_EEEE10policy1000Ei5saxpySF_JPdSK_EEEvT0_iT1_T2_DpNS2_10kernel_argIT3_EE)
        .other          _ZN3cub18CUB_300001_SM_10006detail9transform16transform_kernelINS2_10policy_hubILb1EN4cuda3std3__45tupleIJN6thrust24THRUST_300001_SM_1000_NS6detail15normal_iteratorINSA_10device_ptrIdEEEESF_EEEE10policy1000Ei5saxpySF_JPdSK_EEEvT0_iT1_T2_DpNS2_10kernel_argIT3_EE,@"STO_CUDA_ENTRY STV_DEFAULT"
_ZN3cub18CUB_300001_SM_10006detail9transform16transform_kernelINS2_10policy_hubILb1EN4cuda3std3__45tupleIJN6thrust24THRUST_300001_SM_1000_NS6detail15normal_iteratorINSA_10device_ptrIdEEEESF_EEEE10policy1000Ei5saxpySF_JPdSK_EEEvT0_iT1_T2_DpNS2_10kernel_argIT3_EE:
.text._ZN3cub18CUB_300001_SM_10006detail9transform16transform_kernelINS2_10policy_hubILb1EN4cuda3std3__45tupleIJN6thrust24THRUST_300001_SM_1000_NS6detail15normal_iteratorINSA_10device_ptrIdEEEESF_EEEE10policy1000Ei5saxpySF_JPdSK_EEEvT0_iT1_T2_DpNS2_10kernel_argIT3_EE:
[----:B------:R-:W-:Y:S08]  /*0000*/  LDC R1, c[0x0][0x37c] ;  /* 0x0000df00ff017b82 */ /* 0x000ff00000000800 */
[----:B------:R-:W0:Y:S01]  /*0010*/  S2UR UR14, SR_CTAID.X ;  /* 0x00000000000e79c3 */ /* 0x000e220000002500 */
[----:B------:R-:W1:Y:S01]  /*0020*/  LDCU.64 UR8, c[0x0][0x380] ;  /* 0x00007000ff0877ac */ /* 0x000e620008000a00 */
[----:B------:R-:W2:Y:S01]  /*0030*/  S2R R0, SR_TID.X ;  /* 0x0000000000007919 */ /* 0x000ea20000002100 */
[----:B------:R-:W-:Y:S01]  /*0040*/  BSSY.RECONVERGENT B0, `(.L_x_17) ;  /* 0x0000020000007945 */ /* 0x000fe20003800200 */
[----:B-1----:R-:W-:-:S04]  /*0050*/  USHF.L.U32 UR7, UR9, 0x7, URZ ;  /* 0x0000000709077899 */ /* 0x002fc800080006ff */
[----:B0-----:R-:W-:-:S04]  /*0060*/  UIMAD UR4, UR7, UR14, URZ ;  /* 0x0000000e070472a4 */ /* 0x001fc8000f8e02ff */
[----:B------:R-:W-:-:S04]  /*0070*/  UIADD3 UR6, UPT, UPT, -UR4, UR8, URZ ;  /* 0x0000000804067290 */ /* 0x000fc8000fffe1ff */
[----:B------:R-:W-:Y:S01]  /*0080*/  UISETP.LT.AND UP0, UPT, UR7, UR6, UPT ;  /* 0x000000060700728c */ /* 0x000fe2000bf01270 */
[----:B--2---:R-:W-:-:S03]  /*0090*/  IMAD.SHL.U32 R4, R0, 0x80, RZ ;  /* 0x0000008000047824 */ /* 0x004fc600078e00ff */
[----:B------:R-:W-:-:S04]  /*00a0*/  USEL UR8, UR7, UR6, UP0 ;  /* 0x0000000607087287 */ /* 0x000fc80008000000 */
[----:B------:R-:W-:-:S06]  /*00b0*/  USHF.L.U32 UR5, UR8, 0x3, URZ ;  /* 0x0000000308057899 */ /* 0x000fcc00080006ff */
[----:B------:R-:W-:-:S13]  /*00c0*/  ISETP.GE.AND P0, PT, R4, UR5, PT ;  /* 0x0000000504007c0c */ /* 0x000fda000bf06270 */
[----:B------:R-:W-:Y:S05]  /*00d0*/  @P0 BRA `(.L_x_18) ;  /* 0x0000000000580947 */ /* 0x000fea0003800000 */
[----:B------:R-:W0:Y:S01]  /*00e0*/  LDC.64 R2, c[0x0][0x398] ;  /* 0x0000e600ff027b82 */ /* 0x000e220000000a00 */
[----:B------:R-:W-:Y:S01]  /*00f0*/  IMAD.U32 R7, RZ, RZ, UR4 ;  /* 0x00000004ff077e24 */ /* 0x000fe2000f8e00ff */
[----:B------:R-:W-:Y:S01]  /*0100*/  BSSY.RECONVERGENT B1, `(.L_x_19) ;  /* 0x000000a000017945 */ /* 0x000fe20003800200 */
[----:B------:R-:W-:Y:S01]  /*0110*/  MOV R5, R4 ;  /* 0x0000000400057202 */ /* 0x000fe20000000f00 */
[----:B0-----:R-:W-:-:S04]  /*0120*/  IMAD.WIDE.U32 R2, R0, 0x80, R2 ;  /* 0x0000008000027825 */ /* 0x001fc800078e0002 */
[----:B------:R-:W-:-:S07]  /*0130*/  IMAD.WIDE R2, R7, 0x8, R2 ;  /* 0x0000000807027825 */ /* 0x000fce00078e0202 */
.L_x_20:
[----:B------:R-:W-:Y:S01]  /*0140*/  VIADD R5, R5, 0x4000 ;  /* 0x0000400005057836 */ /* 0x000fe20000000000 */
[----:B------:R0:W-:Y:S04]  /*0150*/  CCTL.E.PF2 [R2] ;  /* 0x000000000200798f */ /* 0x0001e80000800100 */
[----:B------:R-:W-:Y:S02]  /*0160*/  ISETP.GE.AND P0, PT, R5, UR5, PT ;  /* 0x0000000505007c0c */ /* 0x000fe4000bf06270 */
[----:B0-----:R-:W-:-:S05]  /*0170*/  IADD3 R2, P1, PT, R2, 0x4000, RZ ;  /* 0x0000400002027810 */ /* 0x001fca0007f3e0ff */
[----:B------:R-:W-:-:S06]  /*0180*/  IMAD.X R3, RZ, RZ, R3, P1 ;  /* 0x000000ffff037224 */ /* 0x000fcc00008e0603 */
[----:B------:R-:W-:Y:S05]  /*0190*/  @!P0 BRA `(.L_x_20) ;  /* 0xfffffffc00e88947 */ /* 0x000fea000383ffff */
[----:B------:R-:W-:Y:S05]  /*01a0*/  BSYNC.RECONVERGENT B1 ;  /* 0x0000000000017941 */ /* 0x000fea0003800200 */
.L_x_19:
[----:B------:R-:W0:Y:S02]  /*01b0*/  LDC.64 R2, c[0x0][0x3a8] ;  /* 0x0000ea00ff027b82 */ /* 0x000e240000000a00 */
[----:B0-----:R-:W-:-:S04]  /*01c0*/  IMAD.WIDE.U32 R2, R0, 0x80, R2 ;  /* 0x0000008000027825 */ /* 0x001fc800078e0002 */
[----:B------:R-:W-:-:S07]  /*01d0*/  IMAD.WIDE R2, R7, 0x8, R2 ;  /* 0x0000000807027825 */ /* 0x000fce00078e0202 */
.L_x_21:
[----:B------:R-:W-:Y:S01]  /*01e0*/  IADD3 R4, PT, PT, R4, 0x4000, RZ ;  /* 0x0000400004047810 */ /* 0x000fe20007ffe0ff */
[----:B------:R0:W-:Y:S03]  /*01f0*/  CCTL.E.PF2 [R2] ;  /* 0x000000000200798f */ /* 0x0001e60000800100 */
[----:B------:R-:W-:Y:S02]  /*0200*/  ISETP.GE.AND P0, PT, R4, UR5, PT ;  /* 0x0000000504007c0c */ /* 0x000fe4000bf06270 */
[----:B0-----:R-:W-:-:S05]  /*0210*/  IADD3 R2, P1, PT, R2, 0x4000, RZ ;  /* 0x0000400002027810 */ /* 0x001fca0007f3e0ff */
[----:B------:R-:W-:-:S06]  /*0220*/  IMAD.X R3, RZ, RZ, R3, P1 ;  /* 0x000000ffff037224 */ /* 0x000fcc00008e0603 */
[----:B------:R-:W-:Y:S05]  /*0230*/  @!P0 BRA `(.L_x_21) ;  /* 0xfffffffc00e88947 */ /* 0x000fea000383ffff */
.L_x_18:
[----:B------:R-:W-:Y:S05]  /*0240*/  BSYNC.RECONVERGENT B0 ;  /* 0x0000000000007941 */ /* 0x000fea0003800200 */
.L_x_17:
[----:B------:R-:W0:Y:S01]  /*0250*/  LDCU.64 UR12, c[0x0][0x390] ;  /* 0x00007200ff0c77ac */ /* 0x000e220008000a00 */
[----:B------:R-:W-:Y:S01]  /*0260*/  UIMAD.WIDE UR4, UR4, 0x8, URZ ;  /* 0x00000008040478a5 */ /* 0x000fe2000f8e02ff */
[----:B------:R-:W1:Y:S01]  /*0270*/  LDCU.64 UR20, c[0x0][0x358] ;  /* 0x00006b00ff1477ac */ /* 0x000e620008000a00 */
[----:B------:R-:W2:Y:S02]  /*0280*/  LDCU.64 UR10, c[0x0][0x3a8] ;  /* 0x00007500ff0a77ac */ /* 0x000ea40008000a00 */
[----:B0-----:R-:W-:-:S04]  /*0290*/  UIADD3 UR15, UP0, UPT, UR4, UR12, URZ ;  /* 0x0000000c040f7290 */ /* 0x001fc8000ff1e0ff */
[----:B------:R-:W-:Y:S02]  /*02a0*/  UIADD3.X UR16, UPT, UPT, UR5, UR13, URZ, UP0, !UPT ;  /* 0x0000000d05107290 */ /* 0x000fe400087fe4ff */
[----:B------:R-:W-:Y:S01]  /*02b0*/  UISETP.GT.AND UP0, UPT, UR7, UR6, UPT ;  /* 0x000000060700728c */ /* 0x000fe2000bf04270 */
[----:B------:R-:W-:-:S03]  /*02c0*/  MOV R2, UR15 ;  /* 0x0000000f00027c02 */ /* 0x000fc60008000f00 */
[----:B------:R-:W-:-:S05]  /*02d0*/  IMAD.U32 R3, RZ, RZ, UR16 ;  /* 0x00000010ff037e24 */ /* 0x000fca000f8e00ff */
[----:B-12---:R-:W-:Y:S05]  /*02e0*/  BRA.U UP0, `(.L_x_22) ;  /* 0x0000000900647547 */ /* 0x006fea000b800000 */
[----:B------:R-:W-:-:S06]  /*02f0*/  UISETP.GE.AND UP0, UPT, UR9, 0x1, UPT ;  /* 0x000000010900788c */ /* 0x000fcc000bf06270 */
[----:B------:R-:W-:-:S13]  /*0300*/  PLOP3.LUT P0, PT, PT, PT, UP0, 0x80, 0x8 ;  /* 0x000000000008781c */ /* 0x000fda0003f0f008 */
[----:B------:R-:W-:Y:S05]  /*0310*/  @!P0 EXIT ;  /* 0x000000000000894d */ /* 0x000fea0003800000 */
[----:B------:R-:W-:Y:S01]  /*0320*/  UISETP.GE.U32.AND UP0, UPT, UR9, 0x8, UPT ;  /* 0x000000080900788c */ /* 0x000fe2000bf06070 */
[----:B------:R-:W-:-:S08]  /*0330*/  HFMA2 R13, -RZ, RZ, 0, 0 ;  /* 0x00000000ff0d7431 */ /* 0x000fd000000001ff */
[----:B------:R-:W-:Y:S05]  /*0340*/  BRA.U !UP0, `(.L_x_23) ;  /* 0x0000000508387547 */ /* 0x000fea000b800000 */
[----:B------:R-:W0:Y:S01]  /*0350*/  LDC.64 R4, c[0x0][0x3a8] ;  /* 0x0000ea00ff047b82 */ /* 0x000e220000000a00 */
[----:B------:R-:W1:Y:S01]  /*0360*/  LDCU.128 UR16, c[0x0][0x390] ;  /* 0x00007200ff1077ac */ /* 0x000e620008000c00 */
[----:B------:R-:W-:Y:S01]  /*0370*/  UMOV UR7, UR4 ;  /* 0x0000000400077c82 */ /* 0x000fe20008000000 */
[----:B------:R-:W-:Y:S01]  /*0380*/  UMOV UR8, UR5 ;  /* 0x0000000500087c82 */ /* 0x000fe20008000000 */
[----:B------:R-:W-:Y:S02]  /*0390*/  UIADD3 UR4, UP0, UPT, UR7, 0xc00, URZ ;  /* 0x00000c0007047890 */ /* 0x000fe4000ff1e0ff */
[----:B------:R-:W-:Y:S02]  /*03a0*/  ULOP3.LUT UR6, UR9, 0x7ffffff8, URZ, 0xc0, !UPT ;  /* 0x7ffffff809067892 */ /* 0x000fe4000f8ec0ff */
[----:B------:R-:W-:Y:S02]  /*03b0*/  UIADD3.X UR5, UPT, UPT, URZ, UR8, URZ, UP0, !UPT ;  /* 0x00000008ff057290 */ /* 0x000fe400087fe4ff */
[----:B------:R-:W-:-:S02]  /*03c0*/  UIADD3 UR10, UP0, UPT, UR4, UR10, URZ ;  /* 0x0000000a040a7290 */ /* 0x000fc4000ff1e0ff */
[----:B------:R-:W-:Y:S02]  /*03d0*/  UIADD3 UR12, UP1, UPT, UR4, UR12, URZ ;  /* 0x0000000c040c7290 */ /* 0x000fe4000ff3e0ff */
[----:B------:R-:W-:Y:S01]  /*03e0*/  UIMAD UR4, UR14, UR9, URZ ;  /* 0x000000090e0472a4 */ /* 0x000fe2000f8e02ff */
[----:B-1----:R-:W-:Y:S01]  /*03f0*/  MOV R7, UR17 ;  /* 0x0000001100077c02 */ /* 0x002fe20008000f00 */
[----:B------:R-:W-:Y:S01]  /*0400*/  IMAD.U32 R6, RZ, RZ, UR16 ;  /* 0x00000010ff067e24 */ /* 0x000fe2000f8e00ff */
[----:B------:R-:W-:Y:S01]  /*0410*/  MOV R9, UR19 ;  /* 0x0000001300097c02 */ /* 0x000fe20008000f00 */
[----:B------:R-:W-:Y:S01]  /*0420*/  IMAD.U32 R8, RZ, RZ, UR18 ;  /* 0x00000012ff087e24 */ /* 0x000fe2000f8e00ff */
[----:B------:R-:W-:Y:S01]  /*0430*/  USHF.L.U32 UR4, UR4, 0x7, URZ ;  /* 0x0000000704047899 */ /* 0x000fe200080006ff */
[C---:B0-----:R-:W-:Y:S01]  /*0440*/  IMAD.WIDE.U32 R4, R0.reuse, 0x8, R4 ;  /* 0x0000000800047825 */ /* 0x041fe200078e0004 */
[----:B------:R-:W-:Y:S02]  /*0450*/  UIADD3.X UR11, UPT, UPT, UR5, UR11, URZ, UP0, !UPT ;  /* 0x0000000b050b7290 */ /* 0x000fe400087fe4ff */
[----:B------:R-:W-:Y:S01]  /*0460*/  UIADD3.X UR13, UPT, UPT, UR5, UR13, URZ, UP1, !UPT ;  /* 0x0000000d050d7290 */ /* 0x000fe20008ffe4ff */
[C---:B------:R-:W-:Y:S01]  /*0470*/  IMAD.WIDE.U32 R6, R0.reuse, 0x8, R6 ;  /* 0x0000000800067825 */ /* 0x040fe200078e0006 */
[----:B------:R-:W0:Y:S03]  /*0480*/  LDCU.64 UR22, c[0x0][0x388] ;  /* 0x00007100ff1677ac */ /* 0x000e260008000a00 */
[----:B------:R-:W-:Y:S01]  /*0490*/  IMAD.WIDE.U32 R8, R0, 0x8, R8 ;  /* 0x0000000800087825 */ /* 0x000fe200078e0008 */
[----:B------:R-:W-:-:S02]  /*04a0*/  UIMAD.WIDE UR4, UR4, 0x8, UR18 ;  /* 0x00000008040478a5 */ /* 0x000fc4000f8e0212 */
[----:B------:R-:W-:Y:S01]  /*04b0*/  UIADD3 UR6, UPT, UPT, -UR6, URZ, URZ ;  /* 0x000000ff06067290 */ /* 0x000fe2000fffe1ff */
[----:B------:R-:W-:-:S11]  /*04c0*/  VIADD R0, R0, 0x80 ;  /* 0x0000008000007836 */ /* 0x000fd60000000000 */
.L_x_24:
[----:B---3--:R-:W-:Y:S02]  /*04d0*/  IADD3 R18, P0, PT, R8, UR7, RZ ;  /* 0x0000000708127c10 */ /* 0x008fe4000ff1e0ff */
[----:B------:R-:W-:Y:S02]  /*04e0*/  IADD3 R20, P1, PT, R4, UR7, RZ ;  /* 0x0000000704147c10 */ /* 0x000fe4000ff3e0ff */
[----:B------:R-:W-:Y:S02]  /*04f0*/  IADD3.X R19, PT, PT, R9, UR8, RZ, P0, !PT ;  /* 0x0000000809137c10 */ /* 0x000fe400087fe4ff */
[----:B------:R-:W-:-:S03]  /*0500*/  IADD3.X R21, PT, PT, R5, UR8, RZ, P1, !PT ;  /* 0x0000000805157c10 */ /* 0x000fc60008ffe4ff */
[----:B------:R-:W0:Y:S04]  /*0510*/  LDG.E.64 R10, desc[UR20][R18.64] ;  /* 0x00000014120a7981 */ /* 0x000e28000c1e1b00 */
[----:B------:R-:W0:Y:S01]  /*0520*/  LDG.E.64 R12, desc[UR20][R20.64] ;  /* 0x00000014140c7981 */ /* 0x000e22000c1e1b00 */
[----:B------:R-:W-:Y:S01]  /*0530*/  IADD3 R24, P0, PT, R6, UR7, RZ ;  /* 0x0000000706187c10 */ /* 0x000fe2000ff1e0ff */
[----:B------:R-:W-:Y:S01]  /*0540*/  IMAD.U32 R15, RZ, RZ, UR11 ;  /* 0x0000000bff0f7e24 */ /* 0x000fe2000f8e00ff */
[----:B------:R-:W-:Y:S02]  /*0550*/  MOV R14, UR10 ;  /* 0x0000000a000e7c02 */ /* 0x000fe40008000f00 */
[----:B------:R-:W-:Y:S02]  /*0560*/  MOV R23, 0x8 ;  /* 0x0000000800177802 */ /* 0x000fe40000000f00 */
[----:B------:R-:W-:Y:S01]  /*0570*/  IADD3.X R25, PT, PT, R7, UR8, RZ, P0, !PT ;  /* 0x0000000807197c10 */ /* 0x000fe200087fe4ff */
[----:B0-----:R-:W-:-:S02]  /*0580*/  DFMA R16, R10, UR22, R12 ;  /* 0x000000160a107c2b */ /* 0x001fc4000800000c */
[----:B------:R-:W-:-:S04]  /*0590*/  IMAD.WIDE R12, R0, R23, UR4 ;  /* 0x00000004000c7e25 */ /* 0x000fc8000f8e0217 */
[----:B------:R-:W-:Y:S01]  /*05a0*/  IMAD.WIDE R10, R0, 0x8, R14 ;  /* 0x00000008000a7825 */ /* 0x000fe200078e020e */
[----:B------:R0:W-:Y:S04]  /*05b0*/  STG.E.64 desc[UR20][R24.64], R16 ;  /* 0x0000001018007986 */ /* 0x0001e8000c101b14 */
[----:B------:R-:W2:Y:S04]  /*05c0*/  LDG.E.64 R14, desc[UR20][R12.64] ;  /* 0x000000140c0e7981 */ /* 0x000ea8000c1e1b00 */
[----:B------:R-:W2:Y:S01]  /*05d0*/  LDG.E.64 R18, desc[UR20][R10.64+-0xc00] ;  /* 0xfff400140a127981 */ /* 0x000ea2000c1e1b00 */
[----:B------:R-:W-:Y:S01]  /*05e0*/  MOV R21, UR13 ;  /* 0x0000000d00157c02 */ /* 0x000fe20008000f00 */
[----:B------:R-:W-:Y:S01]  /*05f0*/  IMAD.U32 R20, RZ, RZ, UR12 ;  /* 0x0000000cff147e24 */ /* 0x000fe2000f8e00ff */
[----:B--2---:R-:W-:-:S03]  /*0600*/  DFMA R18, R14, UR22, R18 ;  /* 0x000000160e127c2b */ /* 0x004fc60008000012 */
[----:B------:R-:W-:-:S05]  /*0610*/  IMAD.WIDE R14, R0, 0x8, R20 ;  /* 0x00000008000e7825 */ /* 0x000fca00078e0214 */
[----:B------:R1:W-:Y:S04]  /*0620*/  STG.E.64 desc[UR20][R14.64+-0xc00], R18 ;  /* 0xfff400120e007986 */ /* 0x0003e8000c101b14 */
[----:B------:R-:W2:Y:S04]  /*0630*/  LDG.E.64 R20, desc[UR20][R12.64+0x400] ;  /* 0x000400140c147981 */ /* 0x000ea8000c1e1b00 */
[----:B------:R-:W2:Y:S02]  /*0640*/  LDG.E.64 R22, desc[UR20][R10.64+-0x800] ;  /* 0xfff800140a167981 */ /* 0x000ea4000c1e1b00 */
[----:B--2---:R-:W-:-:S07]  /*0650*/  DFMA R20, R20, UR22, R22 ;  /* 0x0000001614147c2b */ /* 0x004fce0008000016 */
[----:B------:R2:W-:Y:S04]  /*0660*/  STG.E.64 desc[UR20][R14.64+-0x800], R20 ;  /* 0xfff800140e007986 */ /* 0x0005e8000c101b14 */
[----:B0-----:R-:W3:Y:S04]  /*0670*/  LDG.E.64 R16, desc[UR20][R12.64+0x800] ;  /* 0x000800140c107981 */ /* 0x001ee8000c1e1b00 */
[----:B------:R-:W3:Y:S02]  /*0680*/  LDG.E.64 R22, desc[UR20][R10.64+-0x400] ;  /* 0xfffc00140a167981 */ /* 0x000ee4000c1e1b00 */
[----:B---3--:R-:W-:-:S07]  /*0690*/  DFMA R16, R16, UR22, R22 ;  /* 0x0000001610107c2b */ /* 0x008fce0008000016 */
[----:B------:R0:W-:Y:S04]  /*06a0*/  STG.E.64 desc[UR20][R14.64+-0x400], R16 ;  /* 0xfffc00100e007986 */ /* 0x0001e8000c101b14 */
[----:B------:R-:W3:Y:S04]  /*06b0*/  LDG.E.64 R22, desc[UR20][R12.64+0xc00] ;  /* 0x000c00140c167981 */ /* 0x000ee8000c1e1b00 */
[----:B------:R-:W3:Y:S02]  /*06c0*/  LDG.E.64 R24, desc[UR20][R10.64] ;  /* 0x000000140a187981 */ /* 0x000ee4000c1e1b00 */
[----:B---3--:R-:W-:-:S07]  /*06d0*/  DFMA R22, R22, UR22, R24 ;  /* 0x0000001616167c2b */ /* 0x008fce0008000018 */
[----:B------:R3:W-:Y:S04]  /*06e0*/  STG.E.64 desc[UR20][R14.64], R22 ;  /* 0x000000160e007986 */ /* 0x0007e8000c101b14 */
[----:B-1----:R-:W4:Y:S04]  /*06f0*/  LDG.E.64 R18, desc[UR20][R12.64+0x1000] ;  /* 0x001000140c127981 */ /* 0x002f28000c1e1b00 */
[----:B------:R-:W4:Y:S02]  /*0700*/  LDG.E.64 R24, desc[UR20][R10.64+0x400] ;  /* 0x000400140a187981 */ /* 0x000f24000c1e1b00 */
[----:B----4-:R-:W-:-:S07]  /*0710*/  DFMA R18, R18, UR22, R24 ;  /* 0x0000001612127c2b */ /* 0x010fce0008000018 */
[----:B------:R3:W-:Y:S04]  /*0720*/  STG.E.64 desc[UR20][R14.64+0x400], R18 ;  /* 0x000400120e007986 */ /* 0x0007e8000c101b14 */
[----:B--2---:R-:W2:Y:S04]  /*0730*/  LDG.E.64 R20, desc[UR20][R12.64+0x1400] ;  /* 0x001400140c147981 */ /* 0x004ea8000c1e1b00 */
[----:B------:R-:W2:Y:S02]  /*0740*/  LDG.E.64 R24, desc[UR20][R10.64+0x800] ;  /* 0x000800140a187981 */ /* 0x000ea4000c1e1b00 */
[----:B--2---:R-:W-:-:S07]  /*0750*/  DFMA R20, R20, UR22, R24 ;  /* 0x0000001614147c2b */ /* 0x004fce0008000018 */
[----:B------:R3:W-:Y:S04]  /*0760*/  STG.E.64 desc[UR20][R14.64+0x800], R20 ;  /* 0x000800140e007986 */ /* 0x0007e8000c101b14 */
[----:B0-----:R-:W2:Y:S04]  /*0770*/  LDG.E.64 R16, desc[UR20][R12.64+0x1800] ;  /* 0x001800140c107981 */ /* 0x001ea8000c1e1b00 */
[----:B------:R-:W2:Y:S01]  /*0780*/  LDG.E.64 R24, desc[UR20][R10.64+0xc00] ;  /* 0x000c00140a187981 */ /* 0x000ea2000c1e1b00 */
[----:B------:R-:W-:Y:S01]  /*0790*/  UIADD3 UR7, UP0, UPT, UR7, 0x2000, URZ ;  /* 0x0000200007077890 */ /* 0x000fe2000ff1e0ff */
[----:B------:R-:W-:Y:S01]  /*07a0*/  VIADD R0, R0, 0x400 ;  /* 0x0000040000007836 */ /* 0x000fe20000000000 */
[----:B------:R-:W-:-:S02]  /*07b0*/  UIADD3 UR6, UPT, UPT, UR6, 0x8, URZ ;  /* 0x0000000806067890 */ /* 0x000fc4000fffe0ff */
[----:B------:R-:W-:Y:S02]  /*07c0*/  UIADD3.X UR8, UPT, UPT, URZ, UR8, URZ, UP0, !UPT ;  /* 0x00000008ff087290 */ /* 0x000fe400087fe4ff */
[----:B------:R-:W-:Y:S01]  /*07d0*/  UISETP.NE.AND UP0, UPT, UR6, URZ, UPT ;  /* 0x000000ff0600728c */ /* 0x000fe2000bf05270 */
[----:B--2---:R-:W-:-:S07]  /*07e0*/  DFMA R16, R16, UR22, R24 ;  /* 0x0000001610107c2b */ /* 0x004fce0008000018 */
[----:B------:R3:W-:Y:S01]  /*07f0*/  STG.E.64 desc[UR20][R14.64+0xc00], R16 ;  /* 0x000c00100e007986 */ /* 0x0007e2000c101b14 */
[----:B------:R-:W-:Y:S05]  /*0800*/  BRA.U UP0, `(.L_x_24) ;  /* 0xfffffffd00307547 */ /* 0x000fea000b83ffff */
[----:B------:R-:W0:Y:S02]  /*0810*/  LDC R13, c[0x0][0x384] ;  /* 0x0000e100ff0d7b82 */ /* 0x000e240000000800 */
[----:B0-----:R-:W-:-:S07]  /*0820*/  LOP3.LUT R13, R13, 0x7ffffff8, RZ, 0xc0, !PT ;  /* 0x7ffffff80d0d7812 */ /* 0x001fce00078ec0ff */
.L_x_23:
[----:B------:R-:W0:Y:S02]  /*0830*/  LDC R12, c[0x0][0x384] ;  /* 0x0000e100ff0c7b82 */ /* 0x000e240000000800 */
[----:B0-----:R-:W-:-:S13]  /*0840*/  LOP3.LUT P0, R5, R12, 0x7, RZ, 0xc0, !PT ;  /* 0x000000070c057812 */ /* 0x001fda000780c0ff */
[----:B------:R-:W-:Y:S05]  /*0850*/  @!P0 EXIT ;  /* 0x000000000000894d */ /* 0x000fea0003800000 */
[C---:B------:R-:W-:Y:S01]  /*0860*/  SHF.L.U32 R0, R12.reuse, 0x7, RZ ;  /* 0x000000070c007819 */ /* 0x040fe200000006ff */
[----:B------:R-:W0:Y:S01]  /*0870*/  LDCU.64 UR4, c[0x0][0x3a8] ;  /* 0x00007500ff0477ac */ /* 0x000e220008000a00 */
[----:B------:R-:W-:Y:S02]  /*0880*/  ISETP.GE.U32.AND P0, PT, R5, 0x4, PT ;  /* 0x000000040500780c */ /* 0x000fe40003f06070 */
[----:B---3--:R-:W-:Y:S01]  /*0890*/  LOP3.LUT R22, R12, 0x3, RZ, 0xc0, !PT ;  /* 0x000000030c167812 */ /* 0x008fe200078ec0ff */
[----:B------:R-:W-:Y:S01]  /*08a0*/  IMAD R0, R0, UR14, RZ ;  /* 0x0000000e00007c24 */ /* 0x000fe2000f8e02ff */
[----:B------:R-:W1:Y:S02]  /*08b0*/  LDCU.64 UR6, c[0x0][0x398] ;  /* 0x00007300ff0677ac */ /* 0x000e640008000a00 */
[----:B------:R-:W-:Y:S01]  /*08c0*/  ISETP.NE.AND P1, PT, R22, RZ, PT ;  /* 0x000000ff1600720c */ /* 0x000fe20003f25270 */
[----:B------:R-:W-:Y:S02]  /*08d0*/  IMAD.WIDE R6, R0, 0x8, RZ ;  /* 0x0000000800067825 */ /* 0x000fe400078e02ff */
[----:B------:R-:W2:Y:S01]  /*08e0*/  S2R R0, SR_TID.X ;  /* 0x0000000000007919 */ /* 0x000ea20000002100 */
[----:B0-----:R-:W-:-:S04]  /*08f0*/  IADD3 R4, P2, PT, R6, UR4, RZ ;  /* 0x0000000406047c10 */ /* 0x001fc8000ff5e0ff */
[----:B------:R-:W-:Y:S02]  /*0900*/  IADD3.X R5, PT, PT, R7, UR5, RZ, P2, !PT ;  /* 0x0000000507057c10 */ /* 0x000fe400097fe4ff */
[----:B-1----:R-:W-:-:S04]  /*0910*/  IADD3 R6, P3, PT, R6, UR6, RZ ;  /* 0x0000000606067c10 */ /* 0x002fc8000ff7e0ff */
[----:B------:R-:W-:Y:S01]  /*0920*/  IADD3.X R7, PT, PT, R7, UR7, RZ, P3, !PT ;  /* 0x0000000707077c10 */ /* 0x000fe20009ffe4ff */
[----:B------:R-:W-:Y:S08]  /*0930*/  @!P0 BRA `(.L_x_25) ;  /* 0x0000000000588947 */ /* 0x000ff00003800000 */
[----:B--2---:R-:W-:Y:S01]  /*0940*/  IMAD R19, R13, 0x80, R0 ;  /* 0x000000800d137824 */ /* 0x004fe200078e0200 */
[----:B------:R-:W0:Y:S03]  /*0950*/  LDCU.64 UR4, c[0x0][0x388] ;  /* 0x00007100ff0477ac */ /* 0x000e260008000a00 */
[----:B------:R-:W-:-:S04]  /*0960*/  IMAD.WIDE R10, R19, 0x8, R6 ;  /* 0x00000008130a7825 */ /* 0x000fc800078e0206 */
[C---:B------:R-:W-:Y:S01]  /*0970*/  IMAD.WIDE R8, R19.reuse, 0x8, R4 ;  /* 0x0000000813087825 */ /* 0x040fe200078e0204 */
[----:B------:R-:W0:Y:S04]  /*0980*/  LDG.E.64 R14, desc[UR20][R10.64] ;  /* 0x000000140a0e7981 */ /* 0x000e28000c1e1b00 */
[----:B------:R-:W0:Y:S02]  /*0990*/  LDG.E.64 R16, desc[UR20][R8.64] ;  /* 0x0000001408107981 */ /* 0x000e24000c1e1b00 */
[----:B0-----:R-:W-:Y:S01]  /*09a0*/  DFMA R16, R14, UR4, R16 ;  /* 0x000000040e107c2b */ /* 0x001fe20008000010 */
[----:B------:R-:W-:-:S06]  /*09b0*/  IMAD.WIDE R14, R19, 0x8, R2 ;  /* 0x00000008130e7825 */ /* 0x000fcc00078e0202 */
[----:B------:R0:W-:Y:S04]  /*09c0*/  STG.E.64 desc[UR20][R14.64], R16 ;  /* 0x000000100e007986 */ /* 0x0001e8000c101b14 */
[----:B------:R-:W2:Y:S04]  /*09d0*/  LDG.E.64 R18, desc[UR20][R10.64+0x400] ;  /* 0x000400140a127981 */ /* 0x000ea8000c1e1b00 */
[----:B------:R-:W2:Y:S02]  /*09e0*/  LDG.E.64 R20, desc[UR20][R8.64+0x400] ;  /* 0x0004001408147981 */ /* 0x000ea4000c1e1b00 */
        /* <DEDUP_REMOVED lines=8> */
[----:B------:R-:W-:Y:S01]  /*0a70*/  IADD3 R13, PT, PT, R13, 0x4, RZ ;  /* 0x000000040d0d7810 */ /* 0x000fe20007ffe0ff */
[----:B--2---:R-:W-:-:S07]  /*0a80*/  DFMA R24, R24, UR4, R26 ;  /* 0x0000000418187c2b */ /* 0x004fce000800001a */
[----:B------:R0:W-:Y:S04]  /*0a90*/  STG.E.64 desc[UR20][R14.64+0xc00], R24 ;  /* 0x000c00180e007986 */ /* 0x0001e8000c101b14 */
.L_x_25:
[----:B------:R-:W-:Y:S05]  /*0aa0*/  @!P1 EXIT ;  /* 0x000000000000994d */ /* 0x000fea0003800000 */
[----:B------:R-:W-:Y:S02]  /*0ab0*/  ISETP.NE.AND P0, PT, R22, 0x1, PT ;  /* 0x000000011600780c */ /* 0x000fe40003f05270 */
[----:B------:R-:W-:-:S04]  /*0ac0*/  LOP3.LUT R12, R12, 0x1, RZ, 0xc0, !PT ;  /* 0x000000010c0c7812 */ /* 0x000fc800078ec0ff */
[----:B------:R-:W-:-:S07]  /*0ad0*/  ISETP.NE.U32.AND P1, PT, R12, 0x1, PT ;  /* 0x000000010c00780c */ /* 0x000fce0003f25070 */
[----:B------:R-:W-:Y:S06]  /*0ae0*/  @!P0 BRA `(.L_x_26) ;  /* 0x0000000000388947 */ /* 0x000fec0003800000 */
[----:B0-2---:R-:W-:Y:S01]  /*0af0*/  IMAD R21, R13, 0x80, R0 ;  /* 0x000000800d157824 */ /* 0x005fe200078e0200 */
        /* <DEDUP_REMOVED lines=13> */
.L_x_26:
[----:B------:R-:W-:Y:S05]  /*0bd0*/  @P1 EXIT ;  /* 0x000000000000194d */ /* 0x000fea0003800000 */
[----:B--2---:R-:W-:Y:S01]  /*0be0*/  IMAD R13, R13, 0x80, R0 ;  /* 0x000000800d0d7824 */ /* 0x004fe200078e0200 */
[----:B------:R-:W1:Y:S03]  /*0bf0*/  LDCU.64 UR4, c[0x0][0x388] ;  /* 0x00007100ff0477ac */ /* 0x000e660008000a00 */
[----:B------:R-:W-:-:S04]  /*0c00*/  IMAD.WIDE R6, R13, 0x8, R6 ;  /* 0x000000080d067825 */ /* 0x000fc800078e0206 */
[C---:B------:R-:W-:Y:S02]  /*0c10*/  IMAD.WIDE R4, R13.reuse, 0x8, R4 ;  /* 0x000000080d047825 */ /* 0x040fe400078e0204 */
[----:B------:R-:W1:Y:S04]  /*0c20*/  LDG.E.64 R6, desc[UR20][R6.64] ;  /* 0x0000001406067981 */ /* 0x000e68000c1e1b00 */
[----:B------:R-:W1:Y:S01]  /*0c30*/  LDG.E.64 R4, desc[UR20][R4.64] ;  /* 0x0000001404047981 */ /* 0x000e62000c1e1b00 */
[----:B------:R-:W-:Y:S01]  /*0c40*/  IMAD.WIDE R2, R13, 0x8, R2 ;  /* 0x000000080d027825 */ /* 0x000fe200078e0202 */
[----:B-1----:R-:W-:-:S07]  /*0c50*/  DFMA R8, R6, UR4, R4 ;  /* 0x0000000406087c2b */ /* 0x002fce0008000004 */
[----:B------:R-:W-:Y:S01]  /*0c60*/  STG.E.64 desc[UR20][R2.64], R8 ;  /* 0x0000000802007986 */ /* 0x000fe2000c101b14 */
[----:B------:R-:W-:Y:S05]  /*0c70*/  EXIT ;  /* 0x000000000000794d */ /* 0x000fea0003800000 */
.L_x_22:
[----:B------:R-:W0:Y:S02]  /*0c80*/  LDC R8, c[0x0][0x384] ;  /* 0x0000e100ff087b82 */ /* 0x000e240000000800 */
[----:B0-----:R-:W-:-:S13]  /*0c90*/  ISETP.GE.AND P0, PT, R8, 0x1, PT ;  /* 0x000000010800780c */ /* 0x001fda0003f06270 */
[----:B------:R-:W-:Y:S05]  /*0ca0*/  @!P0 EXIT ;  /* 0x000000000000894d */ /* 0x000fea0003800000 */
[----:B------:R-:W0:Y:S01]  /*0cb0*/  LDCU.64 UR4, c[0x0][0x398] ;  /* 0x00007300ff0477ac */ /* 0x000e220008000a00 */
[C---:B------:R-:W-:Y:S01]  /*0cc0*/  SHF.L.U32 R4, R8.reuse, 0x7, RZ ;  /* 0x0000000708047819 */ /* 0x040fe200000006ff */
[----:B------:R-:W1:Y:S01]  /*0cd0*/  S2R R0, SR_TID.X ;  /* 0x0000000000007919 */ /* 0x000e620000002100 */
[----:B------:R-:W-:Y:S01]  /*0ce0*/  LOP3.LUT R14, R8, 0x7, RZ, 0xc0, !PT ;  /* 0x00000007080e7812 */ /* 0x000fe200078ec0ff */
[----:B------:R-:W2:Y:S01]  /*0cf0*/  LDCU.64 UR6, c[0x0][0x3a8] ;  /* 0x00007500ff0677ac */ /* 0x000ea20008000a00 */
[----:B------:R-:W-:Y:S02]  /*0d00*/  IMAD.MOV.U32 R9, RZ, RZ, RZ ;  /* 0x000000ffff097224 */ /* 0x000fe400078e00ff */
[----:B------:R-:W-:-:S04]  /*0d10*/  IMAD R4, R4, UR14, RZ ;  /* 0x0000000e04047c24 */ /* 0x000fc8000f8e02ff */
[----:B------:R-:W-:-:S03]  /*0d20*/  IMAD.WIDE R6, R4, 0x8, RZ ;  /* 0x0000000804067825 */ /* 0x000fc600078e02ff */
[----:B0-----:R-:W-:-:S04]  /*0d30*/  IADD3 R4, P0, PT, R6, UR4, RZ ;  /* 0x0000000406047c10 */ /* 0x001fc8000ff1e0ff */
[----:B------:R-:W-:Y:S02]  /*0d40*/  IADD3.X R5, PT, PT, R7, UR5, RZ, P0, !PT ;  /* 0x0000000507057c10 */ /* 0x000fe400087fe4ff */
[----:B------:R-:W-:Y:S02]  /*0d50*/  ISETP.GE.U32.AND P0, PT, R8, 0x8, PT ;  /* 0x000000080800780c */ /* 0x000fe40003f06070 */
[----:B--2---:R-:W-:-:S04]  /*0d60*/  IADD3 R6, P1, PT, R6, UR6, RZ ;  /* 0x0000000606067c10 */ /* 0x004fc8000ff3e0ff */
[----:B------:R-:W-:-:S07]  /*0d70*/  IADD3.X R7, PT, PT, R7, UR7, RZ, P1, !PT ;  /* 0x0000000707077c10 */ /* 0x000fce0008ffe4ff */
[----:B-1----:R-:W-:Y:S05]  /*0d80*/  @!P0 BRA `(.L_x_27) ;  /* 0x0000000400188947 */ /* 0x002fea0003800000 */
[----:B------:R-:W-:Y:S01]  /*0d90*/  LOP3.LUT R9, R8, 0x7ffffff8, RZ, 0xc0, !PT ;  /* 0x7ffffff808097812 */ /* 0x000fe200078ec0ff */
[----:B------:R-:W0:Y:S01]  /*0da0*/  LDCU.64 UR4, c[0x0][0x388] ;  /* 0x00007100ff0477ac */ /* 0x000e220008000a00 */
[----:B------:R-:W-:-:S07]  /*0db0*/  MOV R8, RZ ;  /* 0x000000ff00087202 */ /* 0x000fce0000000f00 */
.L_x_30:
[----:B------:R-:W-:-:S05]  /*0dc0*/  IMAD R15, R8, 0x80, R0 ;  /* 0x00000080080f7824 */ /* 0x000fca00078e0200 */
[----:B------:R-:W-:-:S13]  /*0dd0*/  ISETP.GE.AND P0, PT, R15, UR8, PT ;  /* 0x000000080f007c0c */ /* 0x000fda000bf06270 */
[C---:B------:R-:W-:Y:S01]  /*0de0*/  @!P0 IMAD.WIDE.U32 R20, R15.reuse, 0x8, R4 ;  /* 0x000000080f148825 */ /* 0x040fe200078e0004 */
[----:B-1----:R-:W1:Y:S03]  /*0df0*/  @!P0 LDC.64 R26, c[0x0][0x388] ;  /* 0x0000e200ff1a8b82 */ /* 0x002e660000000a00 */
[C---:B------:R-:W-:Y:S02]  /*0e00*/  @!P0 IMAD.WIDE.U32 R24, R15.reuse, 0x8, R6 ;  /* 0x000000080f188825 */ /* 0x040fe400078e0006 */
[----:B------:R-:W1:Y:S04]  /*0e10*/  @!P0 LDG.E.64 R20, desc[UR20][R20.64] ;  /* 0x0000001414148981 */ /* 0x000e68000c1e1b00 */
[----:B------:R-:W1:Y:S01]  /*0e20*/  @!P0 LDG.E.64 R24, desc[UR20][R24.64] ;  /* 0x0000001418188981 */ /* 0x000e62000c1e1b00 */
[C---:B------:R-:W-:Y:S01]  /*0e30*/  IADD3 R17, PT, PT, R15.reuse, 0x80, RZ ;  /* 0x000000800f117810 */ /* 0x040fe20007ffe0ff */
[----:B------:R-:W-:-:S03]  /*0e40*/  @!P0 IMAD.WIDE.U32 R28, R15, 0x8, R2 ;  /* 0x000000080f1c8825 */ /* 0x000fc600078e0002 */
[C---:B------:R-:W-:Y:S01]  /*0e50*/  ISETP.GE.AND P1, PT, R17.reuse, UR8, PT ;  /* 0x0000000811007c0c */ /* 0x040fe2000bf26270 */
        /* <DEDUP_REMOVED lines=8> */
[----:B------:R-:W-:Y:S01]  /*0ee0*/  ISETP.GE.AND P0, PT, R16, UR8, PT ;  /* 0x0000000810007c0c */ /* 0x000fe2000bf06270 */
[----:B------:R-:W-:Y:S01]  /*0ef0*/  IMAD.WIDE R16, R17, 0x8, R2 ;  /* 0x0000000811107825 */ /* 0x000fe200078e0202 */
[----:B-1----:R-:W-:-:S11]  /*0f00*/  @!P1 DFMA R24, R18, R20, R22 ;  /* 0x000000141218922b */ /* 0x002fd60000000016 */
[----:B------:R-:W1:Y:S01]  /*0f10*/  @!P0 LDC.64 R20, c[0x0][0x388] ;  /* 0x0000e200ff148b82 */ /* 0x000e620000000a00 */
[----:B------:R3:W-:Y:S04]  /*0f20*/  @!P1 STG.E.64 desc[UR20][R16.64], R24 ;  /* 0x0000001810009986 */ /* 0x0007e8000c101b14 */
[----:B------:R-:W1:Y:S04]  /*0f30*/  @!P0 LDG.E.64 R18, desc[UR20][R10.64+0x400] ;  /* 0x000400140a128981 */ /* 0x000e68000c1e1b00 */
[----:B------:R-:W1:Y:S01]  /*0f40*/  @!P0 LDG.E.64 R22, desc[UR20][R12.64+0x400] ;  /* 0x000400140c168981 */ /* 0x000e62000c1e1b00 */
[----:B--2---:R-:W-:-:S04]  /*0f50*/  IADD3 R26, PT, PT, R15, 0x180, RZ ;  /* 0x000001800f1a7810 */ /* 0x004fc80007ffe0ff */
[----:B------:R-:W-:Y:S01]  /*0f60*/  ISETP.GE.AND P1, PT, R26, UR8, PT ;  /* 0x000000081a007c0c */ /* 0x000fe2000bf26270 */
[----:B-1----:R-:W-:-:S12]  /*0f70*/  @!P0 DFMA R26, R18, R20, R22 ;  /* 0x00000014121a822b */ /* 0x002fd80000000016 */
[----:B------:R-:W1:Y:S01]  /*0f80*/  @!P1 LDC.64 R20, c[0x0][0x388] ;  /* 0x0000e200ff149b82 */ /* 0x000e620000000a00 */
[----:B------:R2:W-:Y:S04]  /*0f90*/  @!P0 STG.E.64 desc[UR20][R16.64+0x400], R26 ;  /* 0x0004001a10008986 */ /* 0x0005e8000c101b14 */
[----:B------:R-:W1:Y:S04]  /*0fa0*/  @!P1 LDG.E.64 R18, desc[UR20][R10.64+0x800] ;  /* 0x000800140a129981 */ /* 0x000e68000c1e1b00 */
[----:B------:R-:W1:Y:S01]  /*0fb0*/  @!P1 LDG.E.64 R22, desc[UR20][R12.64+0x800] ;  /* 0x000800140c169981 */ /* 0x000e62000c1e1b00 */
[----:B---3--:R-:W-:-:S05]  /*0fc0*/  VIADD R24, R15, 0x200 ;  /* 0x000002000f187836 */ /* 0x008fca0000000000 */
[----:B------:R-:W-:Y:S01]  /*0fd0*/  ISETP.GE.AND P0, PT, R24, UR8, PT ;  /* 0x0000000818007c0c */ /* 0x000fe2000bf06270 */
[----:B-1----:R-:W-:-:S12]  /*0fe0*/  @!P1 DFMA R24, R18, R20, R22 ;  /* 0x000000141218922b */ /* 0x002fd80000000016 */
        /* <DEDUP_REMOVED lines=12> */
[----:B------:R-:W-:-:S13]  /*10b0*/  ISETP.GE.AND P0, PT, R24, UR8, PT ;  /* 0x0000000818007c0c */ /* 0x000fda000bf06270 */
[----:B------:R-:W3:Y:S01]  /*10c0*/  @!P0 LDC.64 R24, c[0x0][0x388] ;  /* 0x0000e200ff188b82 */ /* 0x000ee20000000a00 */
[----:B-1----:R-:W-:-:S07]  /*10d0*/  @!P1 DFMA R18, R18, R20, R22 ;  /* 0x000000141212922b */ /* 0x002fce0000000016 */
[----:B------:R2:W-:Y:S04]  /*10e0*/  @!P1 STG.E.64 desc[UR20][R16.64+0x1000], R18 ;  /* 0x0010001210009986 */ /* 0x0005e8000c101b14 */
[----:B------:R-:W3:Y:S04]  /*10f0*/  @!P0 LDG.E.64 R20, desc[UR20][R10.64+0x1400] ;  /* 0x001400140a148981 */ /* 0x000ee8000c1e1b00 */
[----:B------:R-:W3:Y:S01]  /*1100*/  @!P0 LDG.E.64 R22, desc[UR20][R12.64+0x1400] ;  /* 0x001400140c168981 */ /* 0x000ee2000c1e1b00 */
[----:B------:R-:W-:Y:S01]  /*1110*/  IADD3 R15, PT, PT, R15, 0x380, RZ ;  /* 0x000003800f0f7810 */ /* 0x000fe20007ffe0ff */
[----:B------:R-:W-:Y:S01]  /*1120*/  VIADD R8, R8, 0x8 ;  /* 0x0000000808087836 */ /* 0x000fe20000000000 */
[----:B------:R-:W-:Y:S04]  /*1130*/  BSSY.RECONVERGENT B0, `(.L_x_28) ;  /* 0x000000a000007945 */ /* 0x000fe80003800200 */
[----:B------:R-:W-:Y:S01]  /*1140*/  ISETP.NE.AND P1, PT, R8, R9, PT ;  /* 0x000000090800720c */ /* 0x000fe20003f25270 */
[----:B---3--:R-:W-:-:S07]  /*1150*/  @!P0 DFMA R20, R20, R24, R22 ;  /* 0x000000181414822b */ /* 0x008fce0000000016 */
[----:B------:R2:W-:Y:S01]  /*1160*/  @!P0 STG.E.64 desc[UR20][R16.64+0x1400], R20 ;  /* 0x0014001410008986 */ /* 0x0005e2000c101b14 */
[----:B------:R-:W-:-:S13]  /*1170*/  ISETP.GE.AND P0, PT, R15, UR8, PT ;  /* 0x000000080f007c0c */ /* 0x000fda000bf06270 */
[----:B--2---:R-:W-:Y:S05]  /*1180*/  @P0 BRA `(.L_x_29) ;  /* 0x0000000000100947 */ /* 0x004fea0003800000 */
[----:B------:R-:W0:Y:S04]  /*1190*/  LDG.E.64 R10, desc[UR20][R10.64+0x1800] ;  /* 0x001800140a0a7981 */ /* 0x000e28000c1e1b00 */
[----:B------:R-:W0:Y:S02]  /*11a0*/  LDG.E.64 R12, desc[UR20][R12.64+0x1800] ;  /* 0x001800140c0c7981 */ /* 0x000e24000c1e1b00 */
[----:B0-----:R-:W-:-:S07]  /*11b0*/  DFMA R18, R10, UR4, R12 ;  /* 0x000000040a127c2b */ /* 0x001fce000800000c */
[----:B------:R1:W-:Y:S04]  /*11c0*/  STG.E.64 desc[UR20][R16.64+0x1800], R18 ;  /* 0x0018001210007986 */ /* 0x0003e8000c101b14 */
.L_x_29:
[----:B0-----:R-:W-:Y:S05]  /*11d0*/  BSYNC.RECONVERGENT B0 ;  /* 0x0000000000007941 */ /* 0x001fea0003800200 */
.L_x_28:
[----:B------:R-:W-:Y:S05]  /*11e0*/  @P1 BRA `(.L_x_30) ;  /* 0xfffffff800f41947 */ /* 0x000fea000383ffff */
.L_x_27:
[----:B------:R-:W-:-:S13]  /*11f0*/  ISETP.NE.AND P0, PT, R14, RZ, PT ;  /* 0x000000ff0e00720c */ /* 0x000fda0003f05270 */
[----:B------:R-:W-:Y:S05]  /*1200*/  @!P0 EXIT ;  /* 0x000000000000894d */ /* 0x000fea0003800000 */
[----:B------:R-:W0:Y:S01]  /*1210*/  LDC R8, c[0x0][0x384] ;  /* 0x0000e100ff087b82 */ /* 0x000e220000000800 */
[----:B------:R-:W-:Y:S02]  /*1220*/  ISETP.GE.U32.AND P1, PT, R14, 0x4, PT ;  /* 0x000000040e00780c */ /* 0x000fe40003f26070 */
[----:B0-----:R-:W-:-:S04]  /*1230*/  LOP3.LUT R10, R8, 0x3, RZ, 0xc0, !PT ;  /* 0x00000003080a7812 */ /* 0x001fc800078ec0ff */
[----:B------:R-:W-:-:S07]  /*1240*/  ISETP.NE.AND P0, PT, R10, RZ, PT ;  /* 0x000000ff0a00720c */ /* 0x000fce0003f05270 */
[----:B------:R-:W-:Y:S06]  /*1250*/  @!P1 BRA `(.L_x_31) ;  /* 0x0000000000a49947 */ /* 0x000fec0003800000 */
[----:B------:R-:W-:-:S04]  /*1260*/  LEA R11, R9, R0, 0x7 ;  /* 0x00000000090b7211 */ /* 0x000fc800078e38ff */
[----:B------:R-:W-:-:S13]  /*1270*/  ISETP.GE.AND P1, PT, R11, UR8, PT ;  /* 0x000000080b007c0c */ /* 0x000fda000bf26270 */
[C---:B------:R-:W-:Y:S01]  /*1280*/  @!P1 IMAD.WIDE R14, R11.reuse, 0x8, R4 ;  /* 0x000000080b0e9825 */ /* 0x040fe200078e0204 */
[----:B-1----:R-:W0:Y:S03]  /*1290*/  @!P1 LDC.64 R18, c[0x0][0x388] ;  /* 0x0000e200ff129b82 */ /* 0x002e260000000a00 */
[C---:B------:R-:W-:Y:S02]  /*12a0*/  @!P1 IMAD.WIDE R16, R11.reuse, 0x8, R6 ;  /* 0x000000080b109825 */ /* 0x040fe400078e0206 */
[----:B------:R-:W0:Y:S04]  /*12b0*/  @!P1 LDG.E.64 R14, desc[UR20][R14.64] ;  /* 0x000000140e0e9981 */ /* 0x000e28000c1e1b00 */
[----:B------:R-:W0:Y:S01]  /*12c0*/  @!P1 LDG.E.64 R16, desc[UR20][R16.64] ;  /* 0x0000001410109981 */ /* 0x000e22000c1e1b00 */
[----:B------:R-:W-:-:S02]  /*12d0*/  VIADD R13, R11, 0x80 ;  /* 0x000000800b0d7836 */ /* 0x000fc40000000000 */
[----:B------:R-:W-:-:S03]  /*12e0*/  @!P1 IMAD.WIDE R20, R11, 0x8, R2 ;  /* 0x000000080b149825 */ /* 0x000fc600078e0202 */
[----:B------:R-:W-:-:S13]  /*12f0*/  ISETP.GE.AND P2, PT, R13, UR8, PT ;  /* 0x000000080d007c0c */ /* 0x000fda000bf46270 */
[----:B------:R-:W-:-:S04]  /*1300*/  @!P2 IMAD.WIDE R22, R13, 0x8, R4 ;  /* 0x000000080d16a825 */ /* 0x000fc800078e0204 */
[----:B------:R-:W-:Y:S01]  /*1310*/  @!P2 IMAD.WIDE R24, R13, 0x8, R6 ;  /* 0x000000080d18a825 */ /* 0x000fe200078e0206 */
[----:B0-----:R-:W-:Y:S01]  /*1320*/  @!P1 DFMA R18, R14, R18, R16 ;  /* 0x000000120e12922b */ /* 0x001fe20000000010 */
[----:B------:R-:W0:Y:S06]  /*1330*/  @!P2 LDC.64 R16, c[0x0][0x388] ;  /* 0x0000e200ff10ab82 */ /* 0x000e2c0000000a00 */
[----:B------:R1:W-:Y:S04]  /*1340*/  @!P1 STG.E.64 desc[UR20][R20.64], R18 ;  /* 0x0000001214009986 */ /* 0x0003e8000c101b14 */
[----:B------:R-:W0:Y:S04]  /*1350*/  @!P2 LDG.E.64 R22, desc[UR20][R22.64] ;  /* 0x000000141616a981 */ /* 0x000e28000c1e1b00 */
[----:B------:R-:W0:Y:S01]  /*1360*/  @!P2 LDG.E.64 R24, desc[UR20][R24.64] ;  /* 0x000000141818a981 */ /* 0x000e22000c1e1b00 */
[----:B------:R-:W-:Y:S01]  /*1370*/  IADD3 R15, PT, PT, R11, 0x100, RZ ;  /* 0x000001000b0f7810 */ /* 0x000fe20007ffe0ff */
[----:B------:R-:W-:-:S03]  /*1380*/  @!P2 IMAD.WIDE R12, R13, 0x8, R2 ;  /* 0x000000080d0ca825 */ /* 0x000fc600078e0202 */
[----:B------:R-:W-:-:S13]  /*1390*/  ISETP.GE.AND P1, PT, R15, UR8, PT ;  /* 0x000000080f007c0c */ /* 0x000fda000bf26270 */
[C---:B------:R-:W-:Y:S01]  /*13a0*/  @!P1 IMAD.WIDE R26, R15.reuse, 0x8, R4 ;  /* 0x000000080f1a9825 */ /* 0x040fe200078e0204 */
[----:B-1----:R-:W1:Y:S03]  /*13b0*/  @!P1 LDC.64 R18, c[0x0][0x388] ;  /* 0x0000e200ff129b82 */ /* 0x002e660000000a00 */
[----:B------:R-:W-:Y:S01]  /*13c0*/  @!P1 IMAD.WIDE R28, R15, 0x8, R6 ;  /* 0x000000080f1c9825 */ /* 0x000fe200078e0206 */
[----:B0-----:R-:W-:-:S07]  /*13d0*/  @!P2 DFMA R16, R22, R16, R24 ;  /* 0x000000101610a22b */ /* 0x001fce0000000018 */
[----:B------:R0:W-:Y:S04]  /*13e0*/  @!P2 STG.E.64 desc[UR20][R12.64], R16 ;  /* 0x000000100c00a986 */ /* 0x0001e8000c101b14 */
[----:B------:R-:W1:Y:S04]  /*13f0*/  @!P1 LDG.E.64 R26, desc[UR20][R26.64] ;  /* 0x000000141a1a9981 */ /* 0x000e68000c1e1b00 */
[----:B------:R-:W1:Y:S01]  /*1400*/  @!P1 LDG.E.64 R28, desc[UR20][R28.64] ;  /* 0x000000141c1c9981 */ /* 0x000e62000c1e1b00 */
[----:B------:R-:W-:Y:S02]  /*1410*/  VIADD R11, R11, 0x180 ;  /* 0x000001800b0b7836 */ /* 0x000fe40000000000 */
[----:B------:R-:W-:-:S03]  /*1420*/  @!P1 IMAD.WIDE R14, R15, 0x8, R2 ;  /* 0x000000080f0e9825 */ /* 0x000fc600078e0202 */
[----:B------:R-:W-:-:S13]  /*1430*/  ISETP.GE.AND P2, PT, R11, UR8, PT ;  /* 0x000000080b007c0c */ /* 0x000fda000bf46270 */
[C---:B------:R-:W-:Y:S01]  /*1440*/  @!P2 IMAD.WIDE R20, R11.reuse, 0x8, R4 ;  /* 0x000000080b14a825 */ /* 0x040fe200078e0204 */
[----:B0-----:R-:W0:Y:S03]  /*1450*/  @!P2 LDC.64 R12, c[0x0][0x388] ;  /* 0x0000e200ff0cab82 */ /* 0x001e260000000a00 */
[----:B------:R-:W-:Y:S01]  /*1460*/  @!P2 IMAD.WIDE R22, R11, 0x8, R6 ;  /* 0x000000080b16a825 */ /* 0x000fe200078e0206 */
[----:B-1----:R-:W-:-:S07]  /*1470*/  @!P1 DFMA R18, R26, R18, R28 ;  /* 0x000000121a12922b */ /* 0x002fce000000001c */
[----:B------:R2:W-:Y:S04]  /*1480*/  @!P1 STG.E.64 desc[UR20][R14.64], R18 ;  /* 0x000000120e009986 */ /* 0x0005e8000c101b14 */
[----:B------:R-:W0:Y:S04]  /*1490*/  @!P2 LDG.E.64 R20, desc[UR20][R20.64] ;  /* 0x000000141414a981 */ /* 0x000e28000c1e1b00 */
[----:B------:R-:W0:Y:S01]  /*14a0*/  @!P2 LDG.E.64 R22, desc[UR20][R22.64] ;  /* 0x000000141616a981 */ /* 0x000e22000c1e1b00 */
[----:B------:R-:W-:Y:S01]  /*14b0*/  @!P2 IMAD.WIDE R16, R11, 0x8, R2 ;  /* 0x000000080b10a825 */ /* 0x000fe200078e0202 */
[----:B------:R-:W-:Y:S01]  /*14c0*/  IADD3 R9, PT, PT, R9, 0x4, RZ ;  /* 0x0000000409097810 */ /* 0x000fe20007ffe0ff */
[----:B0-----:R-:W-:-:S07]  /*14d0*/  @!P2 DFMA R12, R20, R12, R22 ;  /* 0x0000000c140ca22b */ /* 0x001fce0000000016 */
[----:B------:R2:W-:Y:S04]  /*14e0*/  @!P2 STG.E.64 desc[UR20][R16.64], R12 ;  /* 0x0000000c1000a986 */ /* 0x0005e8000c101b14 */
.L_x_31:
[----:B------:R-:W-:Y:S05]  /*14f0*/  @!P0 EXIT ;  /* 0x000000000000894d */ /* 0x000fea0003800000 */
[----:B------:R-:W-:Y:S02]  /*1500*/  ISETP.NE.AND P0, PT, R10, 0x1, PT ;  /* 0x000000010a00780c */ /* 0x000fe40003f05270 */
[----:B------:R-:W-:-:S04]  /*1510*/  LOP3.LUT R8, R8, 0x1, RZ, 0xc0, !PT ;  /* 0x0000000108087812 */ /* 0x000fc800078ec0ff */
[----:B------:R-:W-:-:S07]  /*1520*/  ISETP.NE.U32.AND P2, PT, R8, 0x1, PT ;  /* 0x000000010800780c */ /* 0x000fce0003f45070 */
[----:B------:R-:W-:Y:S06]  /*1530*/  @!P0 BRA `(.L_x_32) ;  /* 0x0000000000548947 */ /* 0x000fec0003800000 */
[----:B-12---:R-:W-:-:S05]  /*1540*/  IMAD R19, R9, 0x80, R0 ;  /* 0x0000008009137824 */ /* 0x006fca00078e0200 */
[----:B------:R-:W-:-:S13]  /*1550*/  ISETP.GE.AND P0, PT, R19, UR8, PT ;  /* 0x0000000813007c0c */ /* 0x000fda000bf06270 */
[C---:B------:R-:W-:Y:S01]  /*1560*/  @!P0 IMAD.WIDE R12, R19.reuse, 0x8, R4 ;  /* 0x00000008130c8825 */ /* 0x040fe200078e0204 */
[----:B------:R-:W0:Y:S03]  /*1570*/  @!P0 LDC.64 R16, c[0x0][0x388] ;  /* 0x0000e200ff108b82 */ /* 0x000e260000000a00 */
[C---:B------:R-:W-:Y:S02]  /*1580*/  @!P0 IMAD.WIDE R14, R19.reuse, 0x8, R6 ;  /* 0x00000008130e8825 */ /* 0x040fe400078e0206 */
[----:B------:R-:W0:Y:S04]  /*1590*/  @!P0 LDG.E.64 R12, desc[UR20][R12.64] ;  /* 0x000000140c0c8981 */ /* 0x000e28000c1e1b00 */
[----:B------:R-:W0:Y:S01]  /*15a0*/  @!P0 LDG.E.64 R14, desc[UR20][R14.64] ;  /* 0x000000140e0e8981 */ /* 0x000e22000c1e1b00 */
[C---:B------:R-:W-:Y:S01]  /*15b0*/  IADD3 R11, PT, PT, R19.reuse, 0x80, RZ ;  /* 0x00000080130b7810 */ /* 0x040fe20007ffe0ff */
[----:B------:R-:W-:-:S03]  /*15c0*/  @!P0 IMAD.WIDE R18, R19, 0x8, R2 ;  /* 0x0000000813128825 */ /* 0x000fc600078e0202 */
[----:B------:R-:W-:-:S13]  /*15d0*/  ISETP.GE.AND P1, PT, R11, UR8, PT ;  /* 0x000000080b007c0c */ /* 0x000fda000bf26270 */
        /* <DEDUP_REMOVED lines=11> */
.L_x_32:
[----:B------:R-:W-:Y:S05]  /*1690*/  @P2 EXIT ;  /* 0x000000000000294d */ /* 0x000fea0003800000 */
[----:B---3--:R-:W-:-:S04]  /*16a0*/  LEA R11, R9, R0, 0x7 ;  /* 0x00000000090b7211 */ /* 0x008fc800078e38ff */
[----:B------:R-:W-:-:S13]  /*16b0*/  ISETP.GE.AND P0, PT, R11, UR8, PT ;  /* 0x000000080b007c0c */ /* 0x000fda000bf06270 */
        /* <DEDUP_REMOVED lines=10> */
.L_x_33:
        /* <DEDUP_REMOVED lines=10> */
.L_x_44:


//--------------------- .text._ZN3cub18CUB_300001_SM_10006detail8for_each13static_kernelINS2_12policy_hub_t12policy_500_tElN6thrust24THRUST_300001_SM_1000_NS8cuda_cub6__fill7functorINS7_6detail15normal_iteratorINS7_10device_ptrIdEEEEdEEEEvT0_T1_ --------------------------
	.section	.text._ZN3cub18CUB_300001_SM_10006detail8for_each13static_kernelINS2_12policy_hub_t12policy_500_tElN6thrust24THRUST_300001_SM_1000_NS8cuda_cub6__fill7functorINS7_6detail15normal_iteratorINS7_10device_ptrIdEEEEdEEEEvT0_T1_,"ax",@progbits
	.align	128
        .global         _ZN3cub18CUB_300001_SM_10006detail8for_each13static_kernelINS2_12policy_hub_t12policy_500_tElN6thrust24THRUST_300001_SM_1000_NS8cuda_cub6__fill7functorINS7_6detail15normal_iteratorINS7_10device_ptrIdEEEEdEEEEvT0_T1_
        .type           _ZN3cub18CUB_300001_SM_10006detail8for_each13static_kernelINS2_12policy_hub_t12policy_500_tElN6thrust24THRUST_300001_SM_1000_NS8cuda_cub6__fill7functorINS7_6detail15normal_iteratorINS7_10device_ptrIdEEEEdEEEEvT0_T1_,@function
        .size           _ZN3cub18CUB_300001_SM_10006detail8for_each13static_kernelINS2_12policy_hub_t12policy_500_tElN6thrust24THRUST_300001_SM_1000_NS8cuda_cub6__fill7functorINS7_6detail15normal_iteratorINS7_10device_ptrIdEEEEdEEEEvT0_T1_,(.L_x_45 - _ZN3cub18CUB_300001_SM_10006detail8for_each13static_kernelINS2_12policy_hub_t12policy_500_tElN6thrust24THRUST_300001_SM_1000_NS8cuda_cub6__fill7functorINS7_6detail15normal_iteratorINS7_10device_ptrIdEEEEdEEEEvT0_T1_)
        .other          _ZN3cub18CUB_300001_SM_10006detail8for_each13static_kernelINS2_12policy_hub_t12policy_500_tElN6thrust24THRUST_300001_SM_1000_NS8cuda_cub6__fill7functorINS7_6detail15normal_iteratorINS7_10device_ptrIdEEEEdEEEEvT0_T1_,@"STO_CUDA_ENTRY STV_DEFAULT"
_ZN3cub18CUB_300001_SM_10006detail8for_each13static_kernelINS2_12policy_hub_t12policy_500_tElN6thrust24THRUST_300001_SM_1000_NS8cuda_cub6__fill7functorINS7_6detail15normal_iteratorINS7_10device_ptrIdEEEEdEEEEvT0_T1_:
.text._ZN3cub18CUB_300001_SM_10006detail8for_each13static_kernelINS2_12policy_hub_t12policy_500_tElN6thrust24THRUST_300001_SM_1000_NS8cuda_cub6__fill7functorINS7_6detail15normal_iteratorINS7_10device_ptrIdEEEEdEEEEvT0_T1_:
[----:B------:R-:W-:Y:S08]  /*0000*/  LDC R1, c[0x0][0x37c] ;  /* 0x0000df00ff017b82 */ /* 0x000ff00000000800 */
[----:B------:R-:W0:Y:S01]  /*0010*/  S2UR UR4, SR_CTAID.X ;  /* 0x00000000000479c3 */ /* 0x000e220000002500 */
[----:B------:R-:W1:Y:S01]  /*0020*/  LDCU.64 UR6, c[0x0][0x380] ;  /* 0x00007000ff0677ac */ /* 0x000e620008000a00 */
[----:B------:R-:W2:Y:S01]  /*0030*/  LDCU.64 UR8, c[0x0][0x358] ;  /* 0x00006b00ff0877ac */ /* 0x000ea20008000a00 */
[----:B0-----:R-:W-:-:S04]  /*0040*/  UIMAD.WIDE.U32 UR4, UR4, 0x200, URZ ;  /* 0x00000200040478a5 */ /* 0x001fc8000f8e00ff */
[----:B-1----:R-:W-:-:S04]  /*0050*/  UIADD3 UR6, UP0, UPT, -UR4, UR6, URZ ;  /* 0x0000000604067290 */ /* 0x002fc8000ff1e1ff */
[----:B------:R-:W-:Y:S02]  /*0060*/  UIADD3.X UR7, UPT, UPT, ~UR5, UR7, URZ, UP0, !UPT ;  /* 0x0000000705077290 */ /* 0x000fe400087fe5ff */
[----:B------:R-:W-:-:S04]  /*0070*/  UISETP.GE.U32.AND UP0, UPT, UR6, 0x200, UPT ;  /* 0x000002000600788c */ /* 0x000fc8000bf06070 */
[----:B------:R-:W-:-:S09]  /*0080*/  UISETP.GE.AND.EX UP0, UPT, UR7, URZ, UPT, UP0 ;  /* 0x000000ff0700728c */ /* 0x000fd2000bf06300 */
[----:B--2---:R-:W-:Y:S05]  /*0090*/  BRA.U !UP0, `(.L_x_34) ;  /* 0x0000000108287547 */ /* 0x004fea000b800000 */
[----:B------:R-:W0:Y:S01]  /*00a0*/  S2R R0, SR_TID.X ;  /* 0x0000000000007919 */ /* 0x000e220000002100 */
[----:B------:R-:W1:Y:S01]  /*00b0*/  LDCU.64 UR6, c[0x0][0x388] ;  /* 0x00007100ff0677ac */ /* 0x000e620008000a00 */
[----:B------:R-:W2:Y:S01]  /*00c0*/  LDC.64 R4, c[0x0][0x390] ;  /* 0x0000e400ff047b82 */ /* 0x000ea20000000a00 */
[----:B0-----:R-:W-:-:S05]  /*00d0*/  IADD3 R0, P0, PT, R0, UR4, RZ ;  /* 0x0000000400007c10 */ /* 0x001fca000ff1e0ff */
[----:B------:R-:W-:Y:S01]  /*00e0*/  IMAD.X R3, RZ, RZ, UR5, P0 ;  /* 0x00000005ff037e24 */ /* 0x000fe200080e06ff */
[----:B-1----:R-:W-:-:S04]  /*00f0*/  LEA R2, P0, R0, UR6, 0x3 ;  /* 0x0000000600027c11 */ /* 0x002fc8000f8018ff */
[----:B------:R-:W-:-:S05]  /*0100*/  LEA.HI.X R3, R0, UR7, R3, 0x3, P0 ;  /* 0x0000000700037c11 */ /* 0x000fca00080f1c03 */
[----:B--2---:R-:W-:Y:S04]  /*0110*/  STG.E.64 desc[UR8][R2.64], R4 ;  /* 0x0000000402007986 */ /* 0x004fe8000c101b08 */
[----:B------:R-:W-:Y:S01]  /*0120*/  STG.E.64 desc[UR8][R2.64+0x800], R4 ;  /* 0x0008000402007986 */ /* 0x000fe2000c101b08 */
[----:B------:R-:W-:Y:S05]  /*0130*/  EXIT ;  /* 0x000000000000794d */ /* 0x000fea0003800000 */
.L_x_34:
[----:B------:R-:W0:Y:S01]  /*0140*/  S2R R0, SR_TID.X ;  /* 0x0000000000007919 */ /* 0x000e220000002100 */
[----:B------:R-:W-:Y:S01]  /*0150*/  USHF.R.S32.HI UR7, URZ, 0x1f, UR6 ;  /* 0x0000001fff077899 */ /* 0x000fe20008011406 */
[----:B------:R-:W1:Y:S05]  /*0160*/  LDCU.64 UR10, c[0x0][0x388] ;  /* 0x00007100ff0a77ac */ /* 0x000e6a0008000a00 */
[----:B------:R-:W-:Y:S02]  /*0170*/  IMAD.U32 R2, RZ, RZ, UR7 ;  /* 0x00000007ff027e24 */ /* 0x000fe4000f8e00ff */
[----:B------:R-:W-:Y:S01]  /*0180*/  IMAD.U32 R6, RZ, RZ, UR7 ;  /* 0x00000007ff067e24 */ /* 0x000fe2000f8e00ff */
[----:B0-----:R-:W-:-:S04]  /*0190*/  ISETP.LT.U32.AND P0, PT, R0, UR6, PT ;  /* 0x0000000600007c0c */ /* 0x001fc8000bf01070 */
[----:B------:R-:W-:Y:S01]  /*01a0*/  ISETP.GT.AND.EX P0, PT, R2, RZ, PT, P0 ;  /* 0x000000ff0200720c */ /* 0x000fe20003f04300 */
[C---:B------:R-:W-:Y:S01]  /*01b0*/  VIADD R2, R0.reuse, 0x100 ;  /* 0x0000010000027836 */ /* 0x040fe20000000000 */
[----:B------:R-:W-:-:S04]  /*01c0*/  IADD3 R0, P2, PT, R0, UR4, RZ ;  /* 0x0000000400007c10 */ /* 0x000fc8000ff5e0ff */
[----:B------:R-:W-:Y:S01]  /*01d0*/  ISETP.LT.U32.AND P1, PT, R2, UR6, PT ;  /* 0x0000000602007c0c */ /* 0x000fe2000bf21070 */
[----:B------:R-:W-:Y:S01]  /*01e0*/  IMAD.X R3, RZ, RZ, UR5, P2 ;  /* 0x00000005ff037e24 */ /* 0x000fe200090e06ff */
[----:B-1----:R-:W-:Y:S02]  /*01f0*/  LEA R2, P2, R0, UR10, 0x3 ;  /* 0x0000000a00027c11 */ /* 0x002fe4000f8418ff */
[----:B------:R-:W-:Y:S02]  /*0200*/  ISETP.GT.AND.EX P1, PT, R6, RZ, PT, P1 ;  /* 0x000000ff0600720c */ /* 0x000fe40003f24310 */
[----:B------:R-:W-:Y:S01]  /*0210*/  LEA.HI.X R3, R0, UR11, R3, 0x3, P2 ;  /* 0x0000000b00037c11 */ /* 0x000fe200090f1c03 */
[----:B------:R-:W0:Y:S04]  /*0220*/  @P0 LDC.64 R4, c[0x0][0x390] ;  /* 0x0000e400ff040b82 */ /* 0x000e280000000a00 */
[----:B0-----:R0:W-:Y:S06]  /*0230*/  @P0 STG.E.64 desc[UR8][R2.64], R4 ;  /* 0x0000000402000986 */ /* 0x0011ec000c101b08 */
[----:B------:R-:W-:Y:S05]  /*0240*/  @!P1 EXIT ;  /* 0x000000000000994d */ /* 0x000fea0003800000 */
[----:B0-----:R-:W0:Y:S02]  /*0250*/  LDC.64 R4, c[0x0][0x390] ;  /* 0x0000e400ff047b82 */ /* 0x001e240000000a00 */
[----:B0-----:R-:W-:Y:S01]  /*0260*/  STG.E.64 desc[UR8][R2.64+0x800], R4 ;  /* 0x0008000402007986 */ /* 0x001fe2000c101b08 */
[----:B------:R-:W-:Y:S05]  /*0270*/  EXIT ;  /* 0x000000000000794d */ /* 0x000fea0003800000 */
.L_x_35:
        /* <DEDUP_REMOVED lines=16> */
.L_x_45:


//--------------------- .text._ZN3cub18CUB_300001_SM_10006detail8for_each13static_kernelINS2_12policy_hub_t12policy_500_tElN6thrust24THRUST_300001_SM_1000_NS8cuda_cub10__tabulate7functorINS7_6detail15normal_iteratorINS7_10device_ptrIdEEEENS7_6system6detail7generic6detail22compute_sequence_valueIdvEElEEEEvT0_T1_ --------------------------
	.section	.text._ZN3cub18CUB_300001_SM_10006detail8for_each13static_kernelINS2_12policy_hub_t12policy_500_tElN6thrust24THRUST_300001_SM_1000_NS8cuda_cub10__tabulate7functorINS7_6detail15normal_iteratorINS7_10device_ptrIdEEEENS7_6system6detail7generic6detail22compute_sequence_valueIdvEElEEEEvT0_T1_,"ax",@progbits
	.align	128
        .global         _ZN3cub18CUB_300001_SM_10006detail8for_each13static_kernelINS2_12policy_hub_t12policy_500_tElN6thrust24THRUST_300001_SM_1000_NS8cuda_cub10__tabulate7functorINS7_6detail15normal_iteratorINS7_10device_ptrIdEEEENS7_6system6detail7generic6detail22compute_sequence_valueIdvEElEEEEvT0_T1_
        .type           _ZN3cub18CUB_300001_SM_10006detail8for_each13static_kernelINS2_12policy_hub_t12policy_500_tElN6thrust24THRUST_300001_SM_1000_NS8cuda_cub10__tabulate7functorINS7_6detail15normal_iteratorINS7_10device_ptrIdEEEENS7_6system6detail7generic6detail22compute_sequence_valueIdvEElEEEEvT0_T1_,@function
        .size           _ZN3cub18CUB_300001_SM_10006detail8for_each13static_kernelINS2_12policy_hub_t12policy_500_tElN6thrust24THRUST_300001_SM_1000_NS8cuda_cub10__tabulate7functorINS7_6detail15normal_iteratorINS7_10device_ptrIdEEEENS7_6system6detail7generic6detail22compute_sequence_valueIdvEElEEEEvT0_T1_,(.L_x_46 - _ZN3cub18CUB_300001_SM_10006detail8for_each13static_kernelINS2_12policy_hub_t12policy_500_tElN6thrust24THRUST_300001_SM_1000_NS8cuda_cub10__tabulate7functorINS7_6detail15normal_iteratorINS7_10device_ptrIdEEEENS7_6system6detail7generic6detail22compute_sequence_valueIdvEElEEEEvT0_T1_)
        .other          _ZN3cub18CUB_300001_SM_10006detail8for_each13static_kernelINS2_12policy_hub_t12policy_500_tElN6thrust24THRUST_300001_SM_1000_NS8cuda_cub10__tabulate7functorINS7_6detail15normal_iteratorINS7_10device_ptrIdEEEENS7_6system6detail7generic6detail22compute_sequence_valueIdvEElEEEEvT0_T1_,@"STO_CUDA_ENTRY STV_DEFAULT"
_ZN3cub18CUB_300001_SM_10006detail8for_each13static_kernelINS2_12policy_hub_t12policy_500_tElN6thrust24THRUST_300001_SM_1000_NS8cuda_cub10__tabulate7functorINS7_6detail15normal_iteratorINS7_10device_ptrIdEEEENS7_6system6detail7generic6detail22compute_sequence_valueIdvEElEEEEvT0_T1_:
.text._ZN3cub18CUB_300001_SM_10006detail8for_each13static_kernelINS2_12policy_hub_t12policy_500_tElN6thrust24THRUST_300001_SM_1000_NS8cuda_cub10__tabulate7functorINS7_6detail15normal_iteratorINS7_10device_ptrIdEEEENS7_6system6detail7generic6detail22compute_sequence_valueIdvEElEEEEvT0_T1_:
        /* <DEDUP_REMOVED lines=11> */
[----:B------:R-:W1:Y:S01]  /*00b0*/  LDC.64 R14, c[0x0][0x390] ;  /* 0x0000e400ff0e7b82 */ /* 0x000e620000000a00 */
[----:B------:R-:W2:Y:S07]  /*00c0*/  LDCU.64 UR10, c[0x0][0x388] ;  /* 0x00007100ff0a77ac */ /* 0x000eae0008000a00 */
[----:B------:R-:W1:Y:S01]  /*00d0*/  LDC.64 R12, c[0x0][0x398] ;  /* 0x0000e600ff0c7b82 */ /* 0x000e620000000a00 */
[----:B0-----:R-:W-:-:S05]  /*00e0*/  IADD3 R8, P0, PT, R8, UR4, RZ ;  /* 0x0000000408087c10 */ /* 0x001fca000ff1e0ff */
[----:B------:R-:W-:Y:S01]  /*00f0*/  IMAD.X R9, RZ, RZ, UR5, P0 ;  /* 0x00000005ff097e24 */ /* 0x000fe200080e06ff */
[----:B------:R-:W-:-:S03]  /*0100*/  IADD3 R10, P0, PT, R8, 0x100, RZ ;  /* 0x00000100080a7810 */ /* 0x000fc60007f1e0ff */
[----:B------:R-:W1:Y:S02]  /*0110*/  I2F.F64.U64 R2, R8 ;  /* 0x0000000800027312 */ /* 0x000e640000301800 */
[----:B------:R-:W-:Y:S01]  /*0120*/  IMAD.X R11, RZ, RZ, R9, P0 ;  /* 0x000000ffff0b7224 */ /* 0x000fe200000e0609 */
[----:B--2---:R-:W-:-:S04]  /*0130*/  LEA R4, P0, R8, UR10, 0x3 ;  /* 0x0000000a08047c11 */ /* 0x004fc8000f8018ff */
[----:B------:R-:W-:Y:S01]  /*0140*/  LEA.HI.X R5, R8, UR11, R9, 0x3, P0 ;  /* 0x0000000b08057c11 */ /* 0x000fe200080f1c09 */
[----:B------:R-:W0:Y:S01]  /*0150*/  I2F.F64.U64 R6, R10 ;  /* 0x0000000a00067312 */ /* 0x000e220000301800 */
[----:B-1----:R-:W-:-:S07]  /*0160*/  DFMA R2, R2, R12, R14 ;  /* 0x0000000c0202722b */ /* 0x002fce000000000e */
[----:B------:R-:W-:Y:S01]  /*0170*/  STG.E.64 desc[UR8][R4.64], R2 ;  /* 0x0000000204007986 */ /* 0x000fe2000c101b08 */
[----:B0-----:R-:W-:-:S07]  /*0180*/  DFMA R6, R6, R12, R14 ;  /* 0x0000000c0606722b */ /* 0x001fce000000000e */
[----:B------:R-:W-:Y:S01]  /*0190*/  STG.E.64 desc[UR8][R4.64+0x800], R6 ;  /* 0x0008000604007986 */ /* 0x000fe2000c101b08 */
[----:B------:R-:W-:Y:S05]  /*01a0*/  EXIT ;  /* 0x000000000000794d */ /* 0x000fea0003800000 */
.L_x_36:
[----:B------:R-:W0:Y:S01]  /*01b0*/  S2R R2, SR_TID.X ;  /* 0x0000000000027919 */ /* 0x000e220000002100 */
[----:B------:R-:W-:Y:S01]  /*01c0*/  USHF.R.S32.HI UR7, URZ, 0x1f, UR6 ;  /* 0x0000001fff077899 */ /* 0x000fe20008011406 */
[----:B------:R-:W-:Y:S05]  /*01d0*/  BSSY.RECONVERGENT B0, `(.L_x_37) ;  /* 0x0000013000007945 */ /* 0x000fea0003800200 */
[----:B------:R-:W-:Y:S02]  /*01e0*/  IMAD.U32 R3, RZ, RZ, UR7 ;  /* 0x00000007ff037e24 */ /* 0x000fe4000f8e00ff */
[----:B------:R-:W-:Y:S01]  /*01f0*/  IMAD.U32 R4, RZ, RZ, UR7 ;  /* 0x00000007ff047e24 */ /* 0x000fe2000f8e00ff */
[C---:B0-----:R-:W-:Y:S01]  /*0200*/  ISETP.LT.U32.AND P0, PT, R2.reuse, UR6, PT ;  /* 0x0000000602007c0c */ /* 0x041fe2000bf01070 */
[----:B------:R-:W-:-:S03]  /*0210*/  VIADD R0, R2, 0x100 ;  /* 0x0000010002007836 */ /* 0x000fc60000000000 */
[----:B------:R-:W-:Y:S02]  /*0220*/  ISETP.GT.AND.EX P0, PT, R3, RZ, PT, P0 ;  /* 0x000000ff0300720c */ /* 0x000fe40003f04300 */
[----:B------:R-:W-:-:S04]  /*0230*/  ISETP.LT.U32.AND P1, PT, R0, UR6, PT ;  /* 0x0000000600007c0c */ /* 0x000fc8000bf21070 */
[----:B------:R-:W-:-:S07]  /*0240*/  ISETP.GT.AND.EX P1, PT, R4, RZ, PT, P1 ;  /* 0x000000ff0400720c */ /* 0x000fce0003f24310 */
[----:B------:R-:W-:Y:S06]  /*0250*/  @!P0 BRA `(.L_x_38) ;  /* 0x0000000000288947 */ /* 0x000fec0003800000 */
[----:B------:R-:W-:Y:S01]  /*0260*/  IADD3 R2, P0, PT, R2, UR4, RZ ;  /* 0x0000000402027c10 */ /* 0x000fe2000ff1e0ff */
[----:B------:R-:W0:Y:S01]  /*0270*/  LDC.64 R8, c[0x0][0x390] ;  /* 0x0000e400ff087b82 */ /* 0x000e220000000a00 */
[----:B------:R-:W1:Y:S03]  /*0280*/  LDCU.64 UR10, c[0x0][0x388] ;  /* 0x00007100ff0a77ac */ /* 0x000e660008000a00 */
[----:B------:R-:W-:-:S04]  /*0290*/  IMAD.X R3, RZ, RZ, UR5, P0 ;  /* 0x00000005ff037e24 */ /* 0x000fc800080e06ff */
[----:B------:R-:W0:Y:S01]  /*02a0*/  LDC.64 R6, c[0x0][0x398] ;  /* 0x0000e600ff067b82 */ /* 0x000e220000000a00 */
[----:B------:R-:W0:Y:S01]  /*02b0*/  I2F.F64.U64 R4, R2 ;  /* 0x0000000200047312 */ /* 0x000e220000301800 */
[----:B-1----:R-:W-:-:S04]  /*02c0*/  LEA R10, P0, R2, UR10, 0x3 ;  /* 0x0000000a020a7c11 */ /* 0x002fc8000f8018ff */
[----:B------:R-:W-:Y:S01]  /*02d0*/  LEA.HI.X R11, R2, UR11, R3, 0x3, P0 ;  /* 0x0000000b020b7c11 */ /* 0x000fe200080f1c03 */
[----:B0-----:R-:W-:-:S07]  /*02e0*/  DFMA R4, R4, R6, R8 ;  /* 0x000000060404722b */ /* 0x001fce0000000008 */
[----:B------:R0:W-:Y:S04]  /*02f0*/  STG.E.64 desc[UR8][R10.64], R4 ;  /* 0x000000040a007986 */ /* 0x0001e8000c101b08 */
.L_x_38:
[----:B------:R-:W-:Y:S05]  /*0300*/  BSYNC.RECONVERGENT B0 ;  /* 0x0000000000007941 */ /* 0x000fea0003800200 */
.L_x_37:
[----:B------:R-:W-:Y:S05]  /*0310*/  @!P1 EXIT ;  /* 0x000000000000994d */ /* 0x000fea0003800000 */
[----:B0-----:R-:W-:Y:S01]  /*0320*/  IADD3 R4, P0, PT, R0, UR4, RZ ;  /* 0x0000000400047c10 */ /* 0x001fe2000ff1e0ff */
        /* <DEDUP_REMOVED lines=8> */
[----:B------:R-:W-:Y:S01]  /*03b0*/  STG.E.64 desc[UR8][R6.64], R2 ;  /* 0x0000000206007986 */ /* 0x000fe2000c101b08 */
[----:B------:R-:W-:Y:S05]  /*03c0*/  EXIT ;  /* 0x000000000000794d */ /* 0x000fea0003800000 */
.L_x_39:
        /* <DEDUP_REMOVED lines=11> */
.L_x_46:


//--------------------- .text._ZN3cub18CUB_300001_SM_10006detail8for_each13static_kernelINS2_12policy_hub_t12policy_500_tEmN6thrust24THRUST_300001_SM_1000_NS8cuda_cub20__uninitialized_fill7functorINS7_10device_ptrIdEEdEEEEvT0_T1_ --------------------------
	.section	.text._ZN3cub18CUB_300001_SM_10006detail8for_each13static_kernelINS2_12policy_hub_t12policy_500_tEmN6thrust24THRUST_300001_SM_1000_NS8cuda_cub20__uninitialized_fill7functorINS7_10device_ptrIdEEdEEEEvT0_T1_,"ax",@progbits
	.align	128
        .global         _ZN3cub18CUB_300001_SM_10006detail8for_each13static_kernelINS2_12policy_hub_t12policy_500_tEmN6thrust24THRUST_300001_SM_1000_NS8cuda_cub20__uninitialized_fill7functorINS7_10device_ptrIdEEdEEEEvT0_T1_
        .type           _ZN3cub18CUB_300001_SM_10006detail8for_each13static_kernelINS2_12policy_hub_t12policy_500_tEmN6thrust24THRUST_300001_SM_1000_NS8cuda_cub20__uninitialized_fill7functorINS7_10device_ptrIdEEdEEEEvT0_T1_,@function
        .size           _ZN3cub18CUB_300001_SM_10006detail8for_each13static_kernelINS2_12policy_hub_t12policy_500_tEmN6thrust24THRUST_300001_SM_1000_NS8cuda_cub20__uninitialized_fill7functorINS7_10device_ptrIdEEdEEEEvT0_T1_,(.L_x_47 - _ZN3cub18CUB_300001_SM_10006detail8for_each13static_kernelINS2_12policy_hub_t12policy_500_tEmN6thrust24THRUST_300001_SM_1000_NS8cuda_cub20__uninitialized_fill7functorINS7_10device_ptrIdEEdEEEEvT0_T1_)
        .other          _ZN3cub18CUB_300001_SM_10006detail8for_each13static_kernelINS2_12policy_hub_t12policy_500_tEmN6thrust24THRUST_300001_SM_1000_NS8cuda_cub20__uninitialized_fill7functorINS7_10device_ptrIdEEdEEEEvT0_T1_,@"STO_CUDA_ENTRY STV_DEFAULT"
_ZN3cub18CUB_300001_SM_10006detail8for_each13static_kernelINS2_12policy_hub_t12policy_500_tEmN6thrust24THRUST_300001_SM_1000_NS8cuda_cub20__uninitialized_fill7functorINS7_10device_ptrIdEEdEEEEvT0_T1_:
.text._ZN3cub18CUB_300001_SM_10006detail8for_each13static_kernelINS2_12policy_hub_t12policy_500_tEmN6thrust24THRUST_300001_SM_1000_NS8cuda_cub20__uninitialized_fill7functorINS7_10device_ptrIdEEdEEEEvT0_T1_:
        /* <DEDUP_REMOVED lines=8> */
[----:B------:R-:W-:-:S09]  /*0080*/  UISETP.GE.U32.AND.EX UP0, UPT, UR7, URZ, UPT, UP0 ;  /* 0x000000ff0700728c */ /* 0x000fd2000bf06100 */
        /* <DEDUP_REMOVED lines=11> */
.L_x_40:
[----:B------:R-:W0:Y:S01]  /*0140*/  S2R R0, SR_TID.X ;  /* 0x0000000000007919 */ /* 0x000e220000002100 */
[----:B------:R-:W-:Y:S01]  /*0150*/  IMAD.U32 R2, RZ, RZ, UR7 ;  /* 0x00000007ff027e24 */ /* 0x000fe2000f8e00ff */
[----:B------:R-:W1:Y:S01]  /*0160*/  LDCU.64 UR10, c[0x0][0x388] ;  /* 0x00007100ff0a77ac */ /* 0x000e620008000a00 */
[----:B------:R-:W-:Y:S01]  /*0170*/  IMAD.U32 R6, RZ, RZ, UR7 ;  /* 0x00000007ff067e24 */ /* 0x000fe2000f8e00ff */
[----:B0-----:R-:W-:-:S04]  /*0180*/  ISETP.LT.U32.AND P0, PT, R0, UR6, PT ;  /* 0x0000000600007c0c */ /* 0x001fc8000bf01070 */
[----:B------:R-:W-:Y:S01]  /*0190*/  ISETP.GT.U32.AND.EX P0, PT, R2, RZ, PT, P0 ;  /* 0x000000ff0200720c */ /* 0x000fe20003f04100 */
[C---:B------:R-:W-:Y:S01]  /*01a0*/  VIADD R2, R0.reuse, 0x100 ;  /* 0x0000010000027836 */ /* 0x040fe20000000000 */
[----:B------:R-:W-:-:S04]  /*01b0*/  IADD3 R0, P2, PT, R0, UR4, RZ ;  /* 0x0000000400007c10 */ /* 0x000fc8000ff5e0ff */
[----:B------:R-:W-:Y:S01]  /*01c0*/  ISETP.LT.U32.AND P1, PT, R2, UR6, PT ;  /* 0x0000000602007c0c */ /* 0x000fe2000bf21070 */
[----:B------:R-:W-:Y:S01]  /*01d0*/  IMAD.X R3, RZ, RZ, UR5, P2 ;  /* 0x00000005ff037e24 */ /* 0x000fe200090e06ff */
[----:B-1----:R-:W-:Y:S02]  /*01e0*/  LEA R2, P2, R0, UR10, 0x3 ;  /* 0x0000000a00027c11 */ /* 0x002fe4000f8418ff */
[----:B------:R-:W-:Y:S02]  /*01f0*/  ISETP.GT.U32.AND.EX P1, PT, R6, RZ, PT, P1 ;  /* 0x000000ff0600720c */ /* 0x000fe40003f24110 */
[----:B------:R-:W-:Y:S01]  /*0200*/  LEA.HI.X R3, R0, UR11, R3, 0x3, P2 ;  /* 0x0000000b00037c11 */ /* 0x000fe200090f1c03 */
[----:B------:R-:W0:Y:S04]  /*0210*/  @P0 LDC.64 R4, c[0x0][0x390] ;  /* 0x0000e400ff040b82 */ /* 0x000e280000000a00 */
[----:B0-----:R0:W-:Y:S06]  /*0220*/  @P0 STG.E.64 desc[UR8][R2.64], R4 ;  /* 0x0000000402000986 */ /* 0x0011ec000c101b08 */
[----:B------:R-:W-:Y:S05]  /*0230*/  @!P1 EXIT ;  /* 0x000000000000994d */ /* 0x000fea0003800000 */
[----:B0-----:R-:W0:Y:S02]  /*0240*/  LDC.64 R4, c[0x0][0x390] ;  /* 0x0000e400ff047b82 */ /* 0x001e240000000a00 */
[----:B0-----:R-:W-:Y:S01]  /*0250*/  STG.E.64 desc[UR8][R2.64+0x800], R4 ;  /* 0x0008000402007986 */ /* 0x001fe2000c101b08 */
[----:B------:R-:W-:Y:S05]  /*0260*/  EXIT ;  /* 0x000000000000794d */ /* 0x000fea0003800000 */
.L_x_41:
        /* <DEDUP_REMOVED lines=9> */
.L_x_47:


//--------------------- .text._ZN3cub18CUB_300001_SM_10006detail11EmptyKernelIvEEvv --------------------------
	.section	.text._ZN3cub18CUB_300001_SM_10006detail11EmptyKernelIvEEvv,"ax",@progbits
	.align	128
        .global         _ZN3cub18CUB_300001_SM_10006detail11EmptyKernelIvEEvv
        .type           _ZN3cub18CUB_300001_SM_10006detail11EmptyKernelIvEEvv,@function
        .size           _ZN3cub18CUB_300001_SM_10006detail11EmptyKernelIvEEvv,(.L_x_48 - _ZN3cub18CUB_300001_SM_10006detail11EmptyKernelIvEEvv)
        .other          _ZN3cub18CUB_300001_SM_10006detail11EmptyKernelIvEEvv,@"STO_CUDA_ENTRY STV_DEFAULT"
_ZN3cub18CUB_300001_SM_10006detail11EmptyKernelIvEEvv:
.text._ZN3cub18CUB_300001_SM_10006detail11EmptyKernelIvEEvv:
[----:B------:R-:W-:Y:S01]  /*0000*/  LDC R1, c[0x0][0x37c] ;  /* 0x0000df00ff017b82 */ /* 0x000fe20000000800 */
[----:B------:R-:W-:Y:S05]  /*0010*/  EXIT ;  /* 0x000000000000794d */ /* 0x000fea0003800000 */
.L_x_42:
        /* <DEDUP_REMOVED lines=14> */
.L_x_48:


//--------------------- .nv.shared.reserved.0     --------------------------
	.section	.nv.shared.reserved.0,"aw",@nobits
	.weak		__nv_reservedSMEM_offset_0_alias
	.size		__nv_reservedSMEM_offset_0_alias, 0, 64
	.other		__nv_reservedSMEM_offset_0_alias,@"STO_CUDA_RESERVED_SHARED STV_DEFAULT"
__nv_reservedSMEM_offset_0_alias:
	.zero		0
	.zero		64


//--------------------- .nv.global                --------------------------
	.section	.nv.global,"aw",@nobits
.nv.global:
	.type		_ZN30_INTERNAL_f8dac51c_4_k_cu_main6thrust24THRUST_300001_SM_1000_NS3seqE,@object
	.size		_ZN30_INTERNAL_f8dac51c_4_k_cu_main6thrust24THRUST_300001_SM_1000_NS3seqE,(_ZN30_INTERNAL_f8dac51c_4_k_cu_main4cuda3std3__48in_placeE - _ZN30_INTERNAL_f8dac51c_4_k_cu_main6thrust24THRUST_300001_SM_1000_NS3seqE)
_ZN30_INTERNAL_f8dac51c_4_k_cu_main6thrust24THRUST_300001_SM_1000_NS3seqE:
	.zero		1
	.type		_ZN30_INTERNAL_f8dac51c_4_k_cu_main4cuda3std3__48in_placeE,@object
	.size		_ZN30_INTERNAL_f8dac51c_4_k_cu_main4cuda3std3__48in_placeE,(_ZN30_INTERNAL_f8dac51c_4_k_cu_main4cuda3std6ranges3__45__cpo4sizeE - _ZN30_INTERNAL_f8dac51c_4_k_cu_main4cuda3std3__48in_placeE)
_ZN30_INTERNAL_f8dac51c_4_k_cu_main4cuda3std3__48in_placeE:
	.zero		1
	.type		_ZN30_INTERNAL_f8dac51c_4_k_cu_main4cuda3std6ranges3__45__cpo4sizeE,@object
	.size		_ZN30_INTERNAL_f8dac51c_4_k_cu_main4cuda3std6ranges3__45__cpo4sizeE,(_ZN30_INTERNAL_f8dac51c_4_k_cu_main6thrust24THRUST_300001_SM_1000_NS12placeholders2_3E - _ZN30_INTERNAL_f8dac51c_4_k_cu_main4cuda3std6ranges3__45__cpo4sizeE)
_ZN30_INTERNAL_f8dac51c_4_k_cu_main4cuda3std6ranges3__45__cpo4sizeE:
	.zero		1
	.type		_ZN30_INTERNAL_f8dac51c_4_k_cu_main6thrust24THRUST_300001_SM_1000_NS12placeholders2_3E,@object
	.size		_ZN30_INTERNAL_f8dac51c_4_k_cu_main6thrust24THRUST_300001_SM_1000_NS12placeholders2_3E,(_ZN30_INTERNAL_f8dac51c_4_k_cu_main4cuda3std3__45__cpo6cbeginE - _ZN30_INTERNAL_f8dac51c_4_k_cu_main6thrust24THRUST_300001_SM_1000_NS12placeholders2_3E)
_ZN30_INTERNAL_f8dac51c_4_k_cu_main6thrust24THRUST_300001_SM_1000_NS12placeholders2_3E:
	.zero		1
	.type		_ZN30_INTERNAL_f8dac51c_4_k_cu_main4cuda3std3__45__cpo6cbeginE,@object
	.size		_ZN30_INTERNAL_f8dac51c_4_k_cu_main4cuda3std3__45__cpo6cbeginE,(_ZN30_INTERNAL_f8dac51c_4_k_cu_main4cuda3std6ranges3__45__cpo6cbeginE - _ZN30_INTERNAL_f8dac51c_4_k_cu_main4cuda3std3__45__cpo6cbeginE)
_ZN30_INTERNAL_f8dac51c_4_k_cu_main4cuda3std3__45__cpo6cbeginE:
	.zero		1
	.type		_ZN30_INTERNAL_f8dac51c_4_k_cu_main4cuda3std6ranges3__45__cpo6cbeginE,@object
	.size		_ZN30_INTERNAL_f8dac51c_4_k_cu_main4cuda3std6ranges3__45__cpo6cbeginE,(_ZN30_INTERNAL_f8dac51c_4_k_cu_main6thrust24THRUST_300001_SM_1000_NS12placeholders2_7E - _ZN30_INTERNAL_f8dac51c_4_k_cu_main4cuda3std6ranges3__45__cpo6cbeginE)
_ZN30_INTERNAL_f8dac51c_4_k_cu_main4cuda3std6ranges3__45__cpo6cbeginE:
	.zero		1
	.type		_ZN30_INTERNAL_f8dac51c_4_k_cu_main6thrust24THRUST_300001_SM_1000_NS12placeholders2_7E,@object
	.size		_ZN30_INTERNAL_f8dac51c_4_k_cu_main6thrust24THRUST_300001_SM_1000_NS12placeholders2_7E,(_ZN30_INTERNAL_f8dac51c_4_k_cu_main4cuda3std3__45__cpo7crbeginE - _ZN30_INTERNAL_f8dac51c_4_k_cu_main6thrust24THRUST_300001_SM_1000_NS12placeholders2_7E)
_ZN30_INTERNAL_f8dac51c_4_k_cu_main6thrust24THRUST_300001_SM_1000_NS12placeholders2_7E:
	.zero		1
	.type		_ZN30_INTERNAL_f8dac51c_4_k_cu_main4cuda3std3__45__cpo7crbeginE,@object
	.size		_ZN30_INTERNAL_f8dac51c_4_k_cu_main4cuda3std3__45__cpo7crbeginE,(_ZN30_INTERNAL_f8dac51c_4_k_cu_main4cuda3std6ranges3__45__cpo4nextE - _ZN30_INTERNAL_f8dac51c_4_k_cu_main4cuda3std3__45__cpo7crbeginE)
_ZN30_INTERNAL_f8dac51c_4_k_cu_main4cuda3std3__45__cpo7crbeginE:
	.zero		1
	.type		_ZN30_INTERNAL_f8dac51c_4_k_cu_main4cuda3std6ranges3__45__cpo4nextE,@object
	.size		_ZN30_INTERNAL_f8dac51c_4_k_cu_main4cuda3std6ranges3__45__cpo4nextE,(_ZN30_INTERNAL_f8dac51c_4_k_cu_main4cuda3std6ranges3__45__cpo4swapE - _ZN30_INTERNAL_f8dac51c_4_k_cu_main4cuda3std6ranges3__45__cpo4nextE)
_ZN30_INTERNAL_f8dac51c_4_k_cu_main4cuda3std6ranges3__45__cpo4nextE:
	.zero		1
	.type		_ZN30_INTERNAL_f8dac51c_4_k_cu_main4cuda3std6ranges3__45__cpo4swapE,@object
	.size		_ZN30_INTERNAL_f8dac51c_4_k_cu_main4cuda3std6ranges3__45__cpo4swapE,(_ZN30_INTERNAL_f8dac51c_4_k_cu_main6thrust24THRUST_300001_SM_1000_NS8cuda_cub10par_nosyncE - _ZN30_INTERNAL_f8dac51c_4_k_cu_main4cuda3std6ranges3__45__cpo4swapE)
_ZN30_INTERNAL_f8dac51c_4_k_cu_main4cuda3std6ranges3__45__cpo4swapE:
	.zero		1
	.type		_ZN30_INTERNAL_f8dac51c_4_k_cu_main6thrust24THRUST_300001_SM_1000_NS8cuda_cub10par_nosyncE,@object
	.size		_ZN30_INTERNAL_f8dac51c_4_k_cu_main6thrust24THRUST_300001_SM_1000_NS8cuda_cub10par_nosyncE,(_ZN30_INTERNAL_f8dac51c_4_k_cu_main6thrust24THRUST_300001_SM_1000_NS12placeholders2_9E - _ZN30_INTERNAL_f8dac51c_4_k_cu_main6thrust24THRUST_300001_SM_1000_NS8cuda_cub10par_nosyncE)
_ZN30_INTERNAL_f8dac51c_4_k_cu_main6thrust24THRUST_300001_SM_1000_NS8cuda_cub10par_nosyncE:
	.zero		1
	.type		_ZN30_INTERNAL_f8dac51c_4_k_cu_main6thrust24THRUST_300001_SM_1000_NS12placeholders2_9E,@object
	.size		_ZN30_INTERNAL_f8dac51c_4_k_cu_main6thrust24THRUST_300001_SM_1000_NS12placeholders2_9E,(_ZN30_INTERNAL_f8dac51c_4_k_cu_main4cuda3std3__432_GLOBAL__N__f8dac51c_4_k_cu_main6ignoreE - _ZN30_INTERNAL_f8dac51c_4_k_cu_main6thrust24THRUST_300001_SM_1000_NS12placeholders2_9E)
_ZN30_INTERNAL_f8dac51c_4_k_cu_main6thrust24THRUST_300001_SM_1000_NS12placeholders2_9E:
	.zero		1
	.type		_ZN30_INTERNAL_f8dac51c_4_k_cu_main4cuda3std3__432_GLOBAL__N__f8dac51c_4_k_cu_main6ignoreE,@object
	.size		_ZN30_INTERNAL_f8dac51c_4_k_cu_main4cuda3std3__432_GLOBAL__N__f8dac51c_4_k_cu_main6ignoreE,(_ZN30_INTERNAL_f8dac51c_4_k_cu_main4cuda3std6ranges3__45__cpo4dataE - _ZN30_INTERNAL_f8dac51c_4_k_cu_main4cuda3std3__432_GLOBAL__N__f8dac51c_4_k_cu_main6ignoreE)
_ZN30_INTERNAL_f8dac51c_4_k_cu_main4cuda3std3__432_GLOBAL__N__f8dac51c_4_k_cu_main6ignoreE:
	.zero		1
	.type		_ZN30_INTERNAL_f8dac51c_4_k_cu_main4cuda3std6ranges3__45__cpo4dataE,@object
	.size		_ZN30_INTERNAL_f8dac51c_4_k_cu_main4cuda3std6ranges3__45__cpo4dataE,(_ZN30_INTERNAL_f8dac51c_4_k_cu_main6thrust24THRUST_300001_SM_1000_NS12placeholders2_1E - _ZN30_INTERNAL_f8dac51c_4_k_cu_main4cuda3std6ranges3__45__cpo4dataE)
_ZN30_INTERNAL_f8dac51c_4_k_cu_main4cuda3std6ranges3__45__cpo4dataE:
	.zero		1
	.type		_ZN30_INTERNAL_f8dac51c_4_k_cu_main6thrust24THRUST_300001_SM_1000_NS12placeholders2_1E,@object
	.size		_ZN30_INTERNAL_f8dac51c_4_k_cu_main6thrust24THRUST_300001_SM_1000_NS12placeholders2_1E,(_ZN30_INTERNAL_f8dac51c_4_k_cu_main4cuda3std3__45__cpo5beginE - _ZN30_INTERNAL_f8dac51c_4_k_cu_main6thrust24THRUST_300001_SM_1000_NS12placeholders2_1E)
_ZN30_INTERNAL_f8dac51c_4_k_cu_main6thrust24THRUST_300001_SM_1000_NS12placeholders2_1E:
	.zero		1
	.type		_ZN30_INTERNAL_f8dac51c_4_k_cu_main4cuda3std3__45__cpo5beginE,@object
	.size		_ZN30_INTERNAL_f8dac51c_4_k_cu_main4cuda3std3__45__cpo5beginE,(_ZN30_INTERNAL_f8dac51c_4_k_cu_main4cuda3std6ranges3__45__cpo5beginE - _ZN30_INTERNAL_f8dac51c_4_k_cu_main4cuda3std3__45__cpo5beginE)
_ZN30_INTERNAL_f8dac51c_4_k_cu_main4cuda3std3__45__cpo5beginE:
	.zero		1
	.type		_ZN30_INTERNAL_f8dac51c_4_k_cu_main4cuda3std6ranges3__45__cpo5beginE,@object
	.size		_ZN30_INTERNAL_f8dac51c_4_k_cu_main4cuda3std6ranges3__45__cpo5beginE,(_ZN30_INTERNAL_f8dac51c_4_k_cu_main6thrust24THRUST_300001_SM_1000_NS12placeholders2_5E - _ZN30_INTERNAL_f8dac51c_4_k_cu_main4cuda3std6ranges3__45__cpo5beginE)
_ZN30_INTERNAL_f8dac51c_4_k_cu_main4cuda3std6ranges3__45__cpo5beginE:
	.zero		1
	.type		_ZN30_INTERNAL_f8dac51c_4_k_cu_main6thrust24THRUST_300001_SM_1000_NS12placeholders2_5E,@object
	.size		_ZN30_INTERNAL_f8dac51c_4_k_cu_main6thrust24THRUST_300001_SM_1000_NS12placeholders2_5E,(_ZN30_INTERNAL_f8dac51c_4_k_cu_main4cuda3std3__45__cpo6rbeginE - _ZN30_INTERNAL_f8dac51c_4_k_cu_main6thrust24THRUST_300001_SM_1000_NS12placeholders2_5E)
_ZN30_INTERNAL_f8dac51c_4_k_cu_main6thrust24THRUST_300001_SM_1000_NS12placeholders2_5E:
	.zero		1
	.type		_ZN30_INTERNAL_f8dac51c_4_k_cu_main4cuda3std3__45__cpo6rbeginE,@object
	.size		_ZN30_INTERNAL_f8dac51c_4_k_cu_main4cuda3std3__45__cpo6rbeginE,(_ZN30_INTERNAL_f8dac51c_4_k_cu_main4cuda3std6ranges3__45__cpo7advanceE - _ZN30_INTERNAL_f8dac51c_4_k_cu_main4cuda3std3__45__cpo6rbeginE)
_ZN30_INTERNAL_f8dac51c_4_k_cu_main4cuda3std3__45__cpo6rbeginE:
	.zero		1
	.type		_ZN30_INTERNAL_f8dac51c_4_k_cu_main4cuda3std6ranges3__45__cpo7advanceE,@object
	.size		_ZN30_INTERNAL_f8dac51c_4_k_cu_main4cuda3std6ranges3__45__cpo7advanceE,(_ZN30_INTERNAL_f8dac51c_4_k_cu_main4cuda3std3__47nulloptE - _ZN30_INTERNAL_f8dac51c_4_k_cu_main4cuda3std6ranges3__45__cpo7advanceE)
_ZN30_INTERNAL_f8dac51c_4_k_cu_main4cuda3std6ranges3__45__cpo7advanceE:
	.zero		1
	.type		_ZN30_INTERNAL_f8dac51c_4_k_cu_main4cuda3std3__47nulloptE,@object
	.size		_ZN30_INTERNAL_f8dac51c_4_k_cu_main4cuda3std3__47nulloptE,(_ZN30_INTERNAL_f8dac51c_4_k_cu_main4cuda3std6ranges3__45__cpo8distanceE - _ZN30_INTERNAL_f8dac51c_4_k_cu_main4cuda3std3__47nulloptE)
_ZN30_INTERNAL_f8dac51c_4_k_cu_main4cuda3std3__47nulloptE:
	.zero		1
	.type		_ZN30_INTERNAL_f8dac51c_4_k_cu_main4cuda3std6ranges3__45__cpo8distanceE,@object
	.size		_ZN30_INTERNAL_f8dac51c_4_k_cu_main4cuda3std6ranges3__45__cpo8distanceE,(_ZN30_INTERNAL_f8dac51c_4_k_cu_main6thrust24THRUST_300001_SM_1000_NS12placeholders3_10E - _ZN30_INTERNAL_f8dac51c_4_k_cu_main4cuda3std6ranges3__45__cpo8distanceE)
_ZN30_INTERNAL_f8dac51c_4_k_cu_main4cuda3std6ranges3__45__cpo8distanceE:
	.zero		1
	.type		_ZN30_INTERNAL_f8dac51c_4_k_cu_main6thrust24THRUST_300001_SM_1000_NS12placeholders3_10E,@object
	.size		_ZN30_INTERNAL_f8dac51c_4_k_cu_main6thrust24THRUST_300001_SM_1000_NS12placeholders3_10E,(_ZN30_INTERNAL_f8dac51c_4_k_cu_main4cuda3std3__419piecewise_constructE - _ZN30_INTERNAL_f8dac51c_4_k_cu_main6thrust24THRUST_300001_SM_1000_NS12placeholders3_10E)
_ZN30_INTERNAL_f8dac51c_4_k_cu_main6thrust24THRUST_300001_SM_1000_NS12placeholders3_10E:
	.zero		1
	.type		_ZN30_INTERNAL_f8dac51c_4_k_cu_main4cuda3std3__419piecewise_constructE,@object
	.size		_ZN30_INTERNAL_f8dac51c_4_k_cu_main4cuda3std3__419piecewise_constructE,(_ZN30_INTERNAL_f8dac51c_4_k_cu_main4cuda3std6ranges3__45__cpo5cdataE - _ZN30_INTERNAL_f8dac51c_4_k_cu_main4cuda3std3__419piecewise_constructE)
_ZN30_INTERNAL_f8dac51c_4_k_cu_main4cuda3std3__419piecewise_constructE:
	.zero		1
	.type		_ZN30_INTERNAL_f8dac51c_4_k_cu_main4cuda3std6ranges3__45__cpo5cdataE,@object
	.size		_ZN30_INTERNAL_f8dac51c_4_k_cu_main4cuda3std6ranges3__45__cpo5cdataE,(_ZN30_INTERNAL_f8dac51c_4_k_cu_main6thrust24THRUST_300001_SM_1000_NS12placeholders2_2E - _ZN30_INTERNAL_f8dac51c_4_k_cu_main4cuda3std6ranges3__45__cpo5cdataE)
_ZN30_INTERNAL_f8dac51c_4_k_cu_main4cuda3std6ranges3__45__cpo5cdataE:
	.zero		1
	.type		_ZN30_INTERNAL_f8dac51c_4_k_cu_main6thrust24THRUST_300001_SM_1000_NS12placeholders2_2E,@object
	.size		_ZN30_INTERNAL_f8dac51c_4_k_cu_main6thrust24THRUST_300001_SM_1000_NS12placeholders2_2E,(_ZN30_INTERNAL_f8dac51c_4_k_cu_main4cuda3std3__45__cpo3endE - _ZN30_INTERNAL_f8dac51c_4_k_cu_main6thrust24THRUST_300001_SM_1000_NS12placeholders2_2E)
_ZN30_INTERNAL_f8dac51c_4_k_cu_main6thrust24THRUST_300001_SM_1000_NS12placeholders2_2E:
	.zero		1
	.type		_ZN30_INTERNAL_f8dac51c_4_k_cu_main4cuda3std3__45__cpo3endE,@object
	.size		_ZN30_INTERNAL_f8dac51c_4_k_cu_main4cuda3std3__45__cpo3endE,(_ZN30_INTERNAL_f8dac51c_4_k_cu_main4cuda3std6ranges3__45__cpo3endE - _ZN30_INTERNAL_f8dac51c_4_k_cu_main4cuda3std3__45__cpo3endE)
_ZN30_INTERNAL_f8dac51c_4_k_cu_main4cuda3std3__45__cpo3endE:
	.zero		1
	.type		_ZN30_INTERNAL_f8dac51c_4_k_cu_main4cuda3std6ranges3__45__cpo3endE,@object
	.size		_ZN30_INTERNAL_f8dac51c_4_k_cu_main4cuda3std6ranges3__45__cpo3endE,(_ZN30_INTERNAL_f8dac51c_4_k_cu_main6thrust24THRUST_300001_SM_1000_NS12placeholders2_6E - _ZN30_INTERNAL_f8dac51c_4_k_cu_main4cuda3std6ranges3__45__cpo3endE)
_ZN30_INTERNAL_f8dac51c_4_k_cu_main4cuda3std6ranges3__45__cpo3endE:
	.zero		1
	.type		_ZN30_INTERNAL_f8dac51c_4_k_cu_main6thrust24THRUST_300001_SM_1000_NS12placeholders2_6E,@object
	.size		_ZN30_INTERNAL_f8dac51c_4_k_cu_main6thrust24THRUST_300001_SM_1000_NS12placeholders2_6E,(_ZN30_INTERNAL_f8dac51c_4_k_cu_main4cuda3std3__45__cpo4rendE - _ZN30_INTERNAL_f8dac51c_4_k_cu_main6thrust24THRUST_300001_SM_1000_NS12placeholders2_6E)
_ZN30_INTERNAL_f8dac51c_4_k_cu_main6thrust24THRUST_300001_SM_1000_NS12placeholders2_6E:
	.zero		1
	.type		_ZN30_INTERNAL_f8dac51c_4_k_cu_main4cuda3std3__45__cpo4rendE,@object
	.size		_ZN30_INTERNAL_f8dac51c_4_k_cu_main4cuda3std3__45__cpo4rendE,(_ZN30_INTERNAL_f8dac51c_4_k_cu_main4cuda3std6ranges3__45__cpo9iter_swapE - _ZN30_INTERNAL_f8dac51c_4_k_cu_main4cuda3std3__45__cpo4rendE)
_ZN30_INTERNAL_f8dac51c_4_k_cu_main4cuda3std3__45__cpo4rendE:
	.zero		1
	.type		_ZN30_INTERNAL_f8dac51c_4_k_cu_main4cuda3std6ranges3__45__cpo9iter_swapE,@object
	.size		_ZN30_INTERNAL_f8dac51c_4_k_cu_main4cuda3std6ranges3__45__cpo9iter_swapE,(_ZN30_INTERNAL_f8dac51c_4_k_cu_main4cuda3std3__48unexpectE - _ZN30_INTERNAL_f8dac51c_4_k_cu_main4cuda3std6ranges3__45__cpo9iter_swapE)
_ZN30_INTERNAL_f8dac51c_4_k_cu_main4cuda3std6ranges3__45__cpo9iter_swapE:
	.zero		1
	.type		_ZN30_INTERNAL_f8dac51c_4_k_cu_main4cuda3std3__48unexpectE,@object
	.size		_ZN30_INTERNAL_f8dac51c_4_k_cu_main4cuda3std3__48unexpectE,(_ZN30_INTERNAL_f8dac51c_4_k_cu_main6thrust24THRUST_300001_SM_1000_NS8cuda_cub3parE - _ZN30_INTERNAL_f8dac51c_4_k_cu_main4cuda3std3__48unexpectE)
_ZN30_INTERNAL_f8dac51c_4_k_cu_main4cuda3std3__48unexpectE:
	.zero		1
	.type		_ZN30_INTERNAL_f8dac51c_4_k_cu_main6thrust24THRUST_300001_SM_1000_NS8cuda_cub3parE,@object
	.size		_ZN30_INTERNAL_f8dac51c_4_k_cu_main6thrust24THRUST_300001_SM_1000_NS8cuda_cub3parE,(_ZN30_INTERNAL_f8dac51c_4_k_cu_main6thrust24THRUST_300001_SM_1000_NS12placeholders2_4E - _ZN30_INTERNAL_f8dac51c_4_k_cu_main6thrust24THRUST_300001_SM_1000_NS8cuda_cub3parE)
_ZN30_INTERNAL_f8dac51c_4_k_cu_main6thrust24THRUST_300001_SM_1000_NS8cuda_cub3parE:
	.zero		1
	.type		_ZN30_INTERNAL_f8dac51c_4_k_cu_main6thrust24THRUST_300001_SM_1000_NS12placeholders2_4E,@object
	.size		_ZN30_INTERNAL_f8dac51c_4_k_cu_main6thrust24THRUST_300001_SM_1000_NS12placeholders2_4E,(_ZN30_INTERNAL_f8dac51c_4_k_cu_main4cuda3std3__45__cpo4cendE - _ZN30_INTERNAL_f8dac51c_4_k_cu_main6thrust24THRUST_300001_SM_1000_NS12placeholders2_4E)
_ZN30_INTERNAL_f8dac51c_4_k_cu_main6thrust24THRUST_300001_SM_1000_NS12placeholders2_4E:
	.zero		1
	.type		_ZN30_INTERNAL_f8dac51c_4_k_cu_main4cuda3std3__45__cpo4cendE,@object
	.size		_ZN30_INTERNAL_f8dac51c_4_k_cu_main4cuda3std3__45__cpo4cendE,(_ZN30_INTERNAL_f8dac51c_4_k_cu_main4cuda3std6ranges3__45__cpo4cendE - _ZN30_INTERNAL_f8dac51c_4_k_cu_main4cuda3std3__45__cpo4cendE)
_ZN30_INTERNAL_f8dac51c_4_k_cu_main4cuda3std3__45__cpo4cendE:
	.zero		1
	.type		_ZN30_INTERNAL_f8dac51c_4_k_cu_main4cuda3std6ranges3__45__cpo4cendE,@object
	.size		_ZN30_INTERNAL_f8dac51c_4_k_cu_main4cuda3std6ranges3__45__cpo4cendE,(_ZN30_INTERNAL_f8dac51c_4_k_cu_main4cuda3std3__420unreachable_sentinelE - _ZN30_INTERNAL_f8dac51c_4_k_cu_main4cuda3std6ranges3__45__cpo4cendE)
_ZN30_INTERNAL_f8dac51c_4_k_cu_main4cuda3std6ranges3__45__cpo4cendE:
	.zero		1
	.type		_ZN30_INTERNAL_f8dac51c_4_k_cu_main4cuda3std3__420unreachable_sentinelE,@object
	.size		_ZN30_INTERNAL_f8dac51c_4_k_cu_main4cuda3std3__420unreachable_sentinelE,(_ZN30_INTERNAL_f8dac51c_4_k_cu_main4cuda3std6ranges3__45__cpo5ssizeE - _ZN30_INTERNAL_f8dac51c_4_k_cu_main4cuda3std3__420unreachable_sentinelE)
_ZN30_INTERNAL_f8dac51c_4_k_cu_main4cuda3std3__420unreachable_sentinelE:
	.zero		1
	.type		_ZN30_INTERNAL_f8dac51c_4_k_cu_main4cuda3std6ranges3__45__cpo5ssizeE,@object
	.size		_ZN30_INTERNAL_f8dac51c_4_k_cu_main4cuda3std6ranges3__45__cpo5ssizeE,(_ZN30_INTERNAL_f8dac51c_4_k_cu_main6thrust24THRUST_300001_SM_1000_NS12placeholders2_8E - _ZN30_INTERNAL_f8dac51c_4_k_cu_main4cuda3std6ranges3__45__cpo5ssizeE)
_ZN30_INTERNAL_f8dac51c_4_k_cu_main4cuda3std6ranges3__45__cpo5ssizeE:
	.zero		1
	.type		_ZN30_INTERNAL_f8dac51c_4_k_cu_main6thrust24THRUST_300001_SM_1000_NS12placeholders2_8E,@object
	.size		_ZN30_INTERNAL_f8dac51c_4_k_cu_main6thrust24THRUST_300001_SM_1000_NS12placeholders2_8E,(_ZN30_INTERNAL_f8dac51c_4_k_cu_main4cuda3std3__45__cpo5crendE - _ZN30_INTERNAL_f8dac51c_4_k_cu_main6thrust24THRUST_300001_SM_1000_NS12placeholders2_8E)
_ZN30_INTERNAL_f8dac51c_4_k_cu_main6thrust24THRUST_300001_SM_1000_NS12placeholders2_8E:
	.zero		1
	.type		_ZN30_INTERNAL_f8dac51c_4_k_cu_main4cuda3std3__45__cpo5crendE,@object
	.size		_ZN30_INTERNAL_f8dac51c_4_k_cu_main4cuda3std3__45__cpo5crendE,(_ZN30_INTERNAL_f8dac51c_4_k_cu_main4cuda3std6ranges3__45__cpo4prevE - _ZN30_INTERNAL_f8dac51c_4_k_cu_main4cuda3std3__45__cpo5crendE)
_ZN30_INTERNAL_f8dac51c_4_k_cu_main4cuda3std3__45__cpo5crendE:
	.zero		1
	.type		_ZN30_INTERNAL_f8dac51c_4_k_cu_main4cuda3std6ranges3__45__cpo4prevE,@object
	.size		_ZN30_INTERNAL_f8dac51c_4_k_cu_main4cuda3std6ranges3__45__cpo4prevE,(_ZN30_INTERNAL_f8dac51c_4_k_cu_main4cuda3std6ranges3__45__cpo9iter_moveE - _ZN30_INTERNAL_f8dac51c_4_k_cu_main4cuda3std6ranges3__45__cpo4prevE)
_ZN30_INTERNAL_f8dac51c_4_k_cu_main4cuda3std6ranges3__45__cpo4prevE:
	.zero		1
	.type		_ZN30_INTERNAL_f8dac51c_4_k_cu_main4cuda3std6ranges3__45__cpo9iter_moveE,@object
	.size		_ZN30_INTERNAL_f8dac51c_4_k_cu_main4cuda3std6ranges3__45__cpo9iter_moveE,(_ZN30_INTERNAL_f8dac51c_4_k_cu_main6thrust24THRUST_300001_SM_1000_NS6system6detail10sequential3seqE - _ZN30_INTERNAL_f8dac51c_4_k_cu_main4cuda3std6ranges3__45__cpo9iter_moveE)
_ZN30_INTERNAL_f8dac51c_4_k_cu_main4cuda3std6ranges3__45__cpo9iter_moveE:
	.zero		1
	.type		_ZN30_INTERNAL_f8dac51c_4_k_cu_main6thrust24THRUST_300001_SM_1000_NS6system6detail10sequential3seqE,@object
	.size		_ZN30_INTERNAL_f8dac51c_4_k_cu_main6thrust24THRUST_300001_SM_1000_NS6system6detail10sequential3seqE,(.L_31 - _ZN30_INTERNAL_f8dac51c_4_k_cu_main6thrust24THRUST_300001_SM_1000_NS6system6detail10sequential3seqE)
_ZN30_INTERNAL_f8dac51c_4_k_cu_main6thrust24THRUST_300001_SM_1000_NS6system6detail10sequential3seqE:
	.zero		1
.L_31:


//--------------------- .nv.constant0._ZN3cub18CUB_300001_SM_10006detail9transform16transform_kernelINS2_10policy_hubILb1EN4cuda3std3__45tupleIJN6thrust24THRUST_300001_SM_1000_NS6detail15normal_iteratorINSA_10device_ptrIdEEEESF_EEEE10policy1000El5saxpySF_JPdSK_EEEvT0_iT1_T2_DpNS2_10kernel_argIT3_EE --------------------------
	.section	.nv.constant0._ZN3cub18CUB_300001_SM_10006detail9transform16transform_kernelINS2_10policy_hubILb1EN4cuda3std3__45tupleIJN6thrust24THRUST_300001_SM_1000_NS6detail15normal_iteratorINSA_10device_ptrIdEEEESF_EEEE10policy1000El5saxpySF_JPdSK_EEEvT0_iT1_T2_DpNS2_10kernel_argIT3_EE,"a",@progbits
	.sectionflags	@""
	.align	4
.nv.constant0._ZN3cub18CUB_300001_SM_10006detail9transform16transform_kernelINS2_10policy_hubILb1EN4cuda3std3__45tupleIJN6thrust24THRUST_300001_SM_1000_NS6detail15normal_iteratorINSA_10device_ptrIdEEEESF_EEEE10policy1000El5saxpySF_JPdSK_EEEvT0_iT1_T2_DpNS2_10kernel_argIT3_EE:
	.zero		960


//--------------------- .nv.constant0._ZN3cub18CUB_300001_SM_10006detail9transform16transform_kernelINS2_10policy_hubILb1EN4cuda3std3__45tupleIJN6thrust24THRUST_300001_SM_1000_NS6detail15normal_iteratorINSA_10device_ptrIdEEEESF_EEEE10policy1000Ei5saxpySF_JPdSK_EEEvT0_iT1_T2_DpNS2_10kernel_argIT3_EE --------------------------
	.section	.nv.constant0._ZN3cub18CUB_300001_SM_10006detail9transform16transform_kernelINS2_10policy_hubILb1EN4cuda3std3__45tupleIJN6thrust24THRUST_300001_SM_1000_NS6detail15normal_iteratorINSA_10device_ptrIdEEEESF_EEEE10policy1000Ei5saxpySF_JPdSK_EEEvT0_iT1_T2_DpNS2_10kernel_argIT3_EE,"a",@progbits
	.sectionflags	@""
	.align	4
.nv.constant0._ZN3cub18CUB_300001_SM_10006detail9transform16transform_kernelINS2_10policy_hubILb1EN4cuda3std3__45tupleIJN6thrust24THRUST_300001_SM_1000_NS6detail15normal_iteratorINSA_10device_ptrIdEEEESF_EEEE10policy1000Ei5saxpySF_JPdSK_EEEvT0_iT1_T2_DpNS2_10kernel_argIT3_EE:
	.zero		952


//--------------------- .nv.constant0._ZN3cub18CUB_300001_SM_10006detail8for_each13static_kernelINS2_12policy_hub_t12policy_500_tElN6thrust24THRUST_300001_SM_1000_NS8cuda_cub6__fill7functorINS7_6detail15normal_iteratorINS7_10device_ptrIdEEEEdEEEEvT0_T1_ --------------------------
	.section	.nv.constant0._ZN3cub18CUB_300001_SM_10006detail8for_each13static_kernelINS2_12policy_hub_t12policy_500_tElN6thrust24THRUST_300001_SM_1000_NS8cuda_cub6__fill7functorINS7_6detail15normal_iteratorINS7_10device_ptrIdEEEEdEEEEvT0_T1_,"a",@progbits
	.sectionflags	@""
	.align	4
.nv.constant0._ZN3cub18CUB_300001_SM_10006detail8for_each13static_kernelINS2_12policy_hub_t12policy_500_tElN6thrust24THRUST_300001_SM_1000_NS8cuda_cub6__fill7functorINS7_6detail15normal_iteratorINS7_10device_ptrIdEEEEdEEEEvT0_T1_:
	.zero		920


//--------------------- .nv.constant0._ZN3cub18CUB_300001_SM_10006detail8for_each13static_kernelINS2_12policy_hub_t12policy_500_tElN6thrust24THRUST_300001_SM_1000_NS8cuda_cub10__tabulate7functorINS7_6detail15normal_iteratorINS7_10device_ptrIdEEEENS7_6system6detail7generic6detail22compute_sequence_valueIdvEElEEEEvT0_T1_ --------------------------
	.section	.nv.constant0._ZN3cub18CUB_300001_SM_10006detail8for_each13static_kernelINS2_12policy_hub_t12policy_500_tElN6thrust24THRUST_300001_SM_1000_NS8cuda_cub10__tabulate7functorINS7_6detail15normal_iteratorINS7_10device_ptrIdEEEENS7_6system6detail7generic6detail22compute_sequence_valueIdvEElEEEEvT0_T1_,"a",@progbits
	.sectionflags	@""
	.align	4
.nv.constant0._ZN3cub18CUB_300001_SM_10006detail8for_each13static_kernelINS2_12policy_hub_t12policy_500_tElN6thrust24THRUST_300001_SM_1000_NS8cuda_cub10__tabulate7functorINS7_6detail15normal_iteratorINS7_10device_ptrIdEEEENS7_6system6detail7generic6detail22compute_sequence_valueIdvEElEEEEvT0_T1_:
	.zero		928


//--------------------- .nv.constant0._ZN3cub18CUB_300001_SM_10006detail8for_each13static_kernelINS2_12policy_hub_t12policy_500_tEmN6thrust24THRUST_300001_SM_1000_NS8cuda_cub20__uninitialized_fill7functorINS7_10device_ptrIdEEdEEEEvT0_T1_ --------------------------
	.section	.nv.constant0._ZN3cub18CUB_300001_SM_10006detail8for_each13static_kernelINS2_12policy_hub_t12policy_500_tEmN6thrust24THRUST_300001_SM_1000_NS8cuda_cub20__uninitialized_fill7functorINS7_10device_ptrIdEEdEEEEvT0_T1_,"a",@progbits
	.sectionflags	@""
	.align	4
.nv.constant0._ZN3cub18CUB_300001_SM_10006detail8for_each13static_kernelINS2_12policy_hub_t12policy_500_tEmN6thrust24THRUST_300001_SM_1000_NS8cuda_cub20__uninitialized_fill7functorINS7_10device_ptrIdEEdEEEEvT0_T1_:
	.zero		920


//--------------------- .nv.constant0._ZN3cub18CUB_300001_SM_10006detail11EmptyKernelIvEEvv --------------------------
	.section	.nv.constant0._ZN3cub18CUB_300001_SM_10006detail11EmptyKernelIvEEvv,"a",@progbits
	.sectionflags	@""
	.align	4
.nv.constant0._ZN3cub18CUB_300001_SM_10006detail11EmptyKernelIvEEvv:
	.zero		896


//--------------------- SYMBOLS --------------------------

	.type		.nv.reservedSmem.offset0,@object
	.size		.nv.reservedSmem.offset0,0x4
